	.target	sm_100a

	.elftype	@"ET_EXEC"


//--------------------- .note.nv.tkinfo           --------------------------
	.section	.note.nv.tkinfo,"",@"SHT_NOTE"
	.sectionflags	@"SHF_NOTE_NV_TKINFO"
	.tkinfo
        /*0018*/ 	.word	0x00000002
        /*0030*/ 	.string	""
        /*0030*/ 	.string	"ptxas"
        /*0030*/ 	.string	"Cuda compilation tools, release 13.0, V13.0.88"
        /*0030*/ 	.string	"Build cuda_13.0.r13.0/compiler.36424714_0"
        /*0030*/ 	.string	"-arch sm_100a -m 64 "



//--------------------- .note.nv.cuinfo           --------------------------
	.section	.note.nv.cuinfo,"",@"SHT_NOTE"
	.sectionflags	@"SHF_NOTE_NV_CUINFO"
        /*0018*/ 	.short	0x0002
        /*001a*/ 	.short	0x0064
        /*001c*/ 	.short	0x0082
	.zero		2


//--------------------- .nv.info                  --------------------------
	.section	.nv.info,"",@"SHT_CUDA_INFO"
	.align	4


	//----- nvinfo : EIATTR_REGCOUNT
	.align		4
        /*0000*/ 	.byte	0x04, 0x2f
        /*0002*/ 	.short	(.L_19 - .L_18)
	.align		4
.L_18:
        /*0004*/ 	.word	index@(_ZN7cutlass13device_kernelINS_4conv6kernel13ConvUniversalINS1_16ConvProblemShapeILNS1_8OperatorE2ELi2EEENS1_10collective14CollectiveConvINS1_47MainloopSm100TmaUmmaWarpSpecializedImplicitGemmILS5_2ELi4ELi2ELi1ELi2EN4cute5tupleIJNSA_1CILi1EEESD_SD_EEEEENSB_IJNSC_ILi64EEENSB_IJNSC_ILi128EEEEEENSB_IJSG_EEEEEENS_10tfloat32_tESL_NSA_8TiledMMAINSA_8MMA_AtomIJNSA_17SM100_MMA_TF32_SSISL_SL_fLi64ELi128ELNSA_4UMMA5MajorE1ELSQ_1ELNSP_7ScaleInE0ELSR_0EEEEEENSA_6LayoutISE_NSB_IJNSC_ILi0EEESV_SV_EEEEENSB_IJNSA_10UnderscoreESY_SY_EEEEENS7_6detail27Sm100ImplicitGemmTileTraitsINSA_13SM90_TMA_LOADENSA_14ComposedLayoutINSA_7SwizzleILi2ELi5ELi2EEENSA_18smem_ptr_flag_bitsILi32EEENSU_INSB_IJNSC_ILi32EEENSC_ILi4EEEEEENSB_IJSD_S19_EEEEEEEvEENS12_INSA_20SM90_TMA_LOAD_IM2COLES1E_vEEEENS_8epilogue10collective18CollectiveEpilogueINS1J_23Sm100TmaWarpSpecializedILi4ELi2ELi16ELb1ELb0EEEJSK_NSB_IJNSU_ISG_SD_EENSU_IS19_SD_EEEEESL_NSB_IJlNSB_IJSD_llEEESV_EEESL_S1S_NS1J_6fusion15FusionCallbacksIS1N_NS1T_17LinearCombinationISL_fSL_fLNS_15FloatRoundStyleE2EEESK_S1Q_JEEENSA_5SM1004TMEM4LOAD26SM100_TMEM_LOAD_16dp128b8xES13_NS14_INS15_ILi3ELi4ELi3EEES18_NSU_INSB_IJNSC_ILi8EEES19_EEENSB_IJS19_SD_EEEEEEENSA_17SM75_U32x4_LDSM_NENSA_14SM90_TMA_STOREES28_NSA_17SM90_U32x4_STSM_NENSA_39AutoVectorizingCopyWithAssumedAlignmentILi128EEEEEEvvEEEEvNT_6ParamsE)
        /*0008*/ 	.word	0x00000060


	//----- nvinfo : EIATTR_FRAME_SIZE
	.align		4
.L_19:
        /*000c*/ 	.byte	0x04, 0x11
        /*000e*/ 	.short	(.L_21 - .L_20)
	.align		4
.L_20:
        /*0010*/ 	.word	index@($__internal_2_$__cuda_sm10x_tcgen05_guardrail_trap_unallocated_columns_being_dealloced)
        /*0014*/ 	.word	0x00000008


	//----- nvinfo : EIATTR_FRAME_SIZE
	.align		4
.L_21:
        /*0018*/ 	.byte	0x04, 0x11
        /*001a*/ 	.short	(.L_23 - .L_22)
	.align		4
.L_22:
        /*001c*/ 	.word	index@($__internal_1_$__cuda_sm10x_tcgen05_guardrail_trap_phase_invalid_during_alloc)
        /*0020*/ 	.word	0x00000008


	//----- nvinfo : EIATTR_FRAME_SIZE
	.align		4
.L_23:
        /*0024*/ 	.byte	0x04, 0x11
        /*0026*/ 	.short	(.L_25 - .L_24)
	.align		4
.L_24:
        /*0028*/ 	.word	index@($__internal_0_$__cuda_sm10x_tcgen05_guardrail_trap_col_being_dealloced_not_returned_by_alloc)
        /*002c*/ 	.word	0x00000008


	//----- nvinfo : EIATTR_FRAME_SIZE
	.align		4
.L_25:
        /*0030*/ 	.byte	0x04, 0x11
        /*0032*/ 	.short	(.L_27 - .L_26)
	.align		4
.L_26:
        /*0034*/ 	.word	index@(_ZN7cutlass13device_kernelINS_4conv6kernel13ConvUniversalINS1_16ConvProblemShapeILNS1_8OperatorE2ELi2EEENS1_10collective14CollectiveConvINS1_47MainloopSm100TmaUmmaWarpSpecializedImplicitGemmILS5_2ELi4ELi2ELi1ELi2EN4cute5tupleIJNSA_1CILi1EEESD_SD_EEEEENSB_IJNSC_ILi64EEENSB_IJNSC_ILi128EEEEEENSB_IJSG_EEEEEENS_10tfloat32_tESL_NSA_8TiledMMAINSA_8MMA_AtomIJNSA_17SM100_MMA_TF32_SSISL_SL_fLi64ELi128ELNSA_4UMMA5MajorE1ELSQ_1ELNSP_7ScaleInE0ELSR_0EEEEEENSA_6LayoutISE_NSB_IJNSC_ILi0EEESV_SV_EEEEENSB_IJNSA_10UnderscoreESY_SY_EEEEENS7_6detail27Sm100ImplicitGemmTileTraitsINSA_13SM90_TMA_LOADENSA_14ComposedLayoutINSA_7SwizzleILi2ELi5ELi2EEENSA_18smem_ptr_flag_bitsILi32EEENSU_INSB_IJNSC_ILi32EEENSC_ILi4EEEEEENSB_IJSD_S19_EEEEEEEvEENS12_INSA_20SM90_TMA_LOAD_IM2COLES1E_vEEEENS_8epilogue10collective18CollectiveEpilogueINS1J_23Sm100TmaWarpSpecializedILi4ELi2ELi16ELb1ELb0EEEJSK_NSB_IJNSU_ISG_SD_EENSU_IS19_SD_EEEEESL_NSB_IJlNSB_IJSD_llEEESV_EEESL_S1S_NS1J_6fusion15FusionCallbacksIS1N_NS1T_17LinearCombinationISL_fSL_fLNS_15FloatRoundStyleE2EEESK_S1Q_JEEENSA_5SM1004TMEM4LOAD26SM100_TMEM_LOAD_16dp128b8xES13_NS14_INS15_ILi3ELi4ELi3EEES18_NSU_INSB_IJNSC_ILi8EEES19_EEENSB_IJS19_SD_EEEEEEENSA_17SM75_U32x4_LDSM_NENSA_14SM90_TMA_STOREES28_NSA_17SM90_U32x4_STSM_NENSA_39AutoVectorizingCopyWithAssumedAlignmentILi128EEEEEEvvEEEEvNT_6ParamsE)
        /*0038*/ 	.word	0x00000008


	//----- nvinfo : EIATTR_MIN_STACK_SIZE
	.align		4
.L_27:
        /*003c*/ 	.byte	0x04, 0x12
        /*003e*/ 	.short	(.L_29 - .L_28)
	.align		4
.L_28:
        /*0040*/ 	.word	index@(_ZN7cutlass13device_kernelINS_4conv6kernel13ConvUniversalINS1_16ConvProblemShapeILNS1_8OperatorE2ELi2EEENS1_10collective14CollectiveConvINS1_47MainloopSm100TmaUmmaWarpSpecializedImplicitGemmILS5_2ELi4ELi2ELi1ELi2EN4cute5tupleIJNSA_1CILi1EEESD_SD_EEEEENSB_IJNSC_ILi64EEENSB_IJNSC_ILi128EEEEEENSB_IJSG_EEEEEENS_10tfloat32_tESL_NSA_8TiledMMAINSA_8MMA_AtomIJNSA_17SM100_MMA_TF32_SSISL_SL_fLi64ELi128ELNSA_4UMMA5MajorE1ELSQ_1ELNSP_7ScaleInE0ELSR_0EEEEEENSA_6LayoutISE_NSB_IJNSC_ILi0EEESV_SV_EEEEENSB_IJNSA_10UnderscoreESY_SY_EEEEENS7_6detail27Sm100ImplicitGemmTileTraitsINSA_13SM90_TMA_LOADENSA_14ComposedLayoutINSA_7SwizzleILi2ELi5ELi2EEENSA_18smem_ptr_flag_bitsILi32EEENSU_INSB_IJNSC_ILi32EEENSC_ILi4EEEEEENSB_IJSD_S19_EEEEEEEvEENS12_INSA_20SM90_TMA_LOAD_IM2COLES1E_vEEEENS_8epilogue10collective18CollectiveEpilogueINS1J_23Sm100TmaWarpSpecializedILi4ELi2ELi16ELb1ELb0EEEJSK_NSB_IJNSU_ISG_SD_EENSU_IS19_SD_EEEEESL_NSB_IJlNSB_IJSD_llEEESV_EEESL_S1S_NS1J_6fusion15FusionCallbacksIS1N_NS1T_17LinearCombinationISL_fSL_fLNS_15FloatRoundStyleE2EEESK_S1Q_JEEENSA_5SM1004TMEM4LOAD26SM100_TMEM_LOAD_16dp128b8xES13_NS14_INS15_ILi3ELi4ELi3EEES18_NSU_INSB_IJNSC_ILi8EEES19_EEENSB_IJS19_SD_EEEEEEENSA_17SM75_U32x4_LDSM_NENSA_14SM90_TMA_STOREES28_NSA_17SM90_U32x4_STSM_NENSA_39AutoVectorizingCopyWithAssumedAlignmentILi128EEEEEEvvEEEEvNT_6ParamsE)
        /*0044*/ 	.word	0x00000008
.L_29:


//--------------------- .nv.compat                --------------------------
	.section	.nv.compat,"",@"SHT_CUDA_COMPAT_INFO"
	.align	4
        /*0000*/ 	.byte	0x02, 0x09, 0x01, 0x00, 0x02, 0x02, 0x02, 0x00, 0x02, 0x05, 0x05, 0x00, 0x03, 0x07, 0x01, 0x01
        /*0010*/ 	.byte	0x02, 0x03, 0x01, 0x00, 0x02, 0x06, 0x01, 0x00, 0x04, 0x0b, 0x08, 0x00, 0x09, 0x00, 0x00, 0x00
        /*0020*/ 	.byte	0x00, 0x00, 0x00, 0x00


//--------------------- .nv.info._ZN7cutlass13device_kernelINS_4conv6kernel13ConvUniversalINS1_16ConvProblemShapeILNS1_8OperatorE2ELi2EEENS1_10collective14CollectiveConvINS1_47MainloopSm100TmaUmmaWarpSpecializedImplicitGemmILS5_2ELi4ELi2ELi1ELi2EN4cute5tupleIJNSA_1CILi1EEESD_SD_EEEEENSB_IJNSC_ILi64EEENSB_IJNSC_ILi128EEEEEENSB_IJSG_EEEEEENS_10tfloat32_tESL_NSA_8TiledMMAINSA_8MMA_AtomIJNSA_17SM100_MMA_TF32_SSISL_SL_fLi64ELi128ELNSA_4UMMA5MajorE1ELSQ_1ELNSP_7ScaleInE0ELSR_0EEEEEENSA_6LayoutISE_NSB_IJNSC_ILi0EEESV_SV_EEEEENSB_IJNSA_10UnderscoreESY_SY_EEEEENS7_6detail27Sm100ImplicitGemmTileTraitsINSA_13SM90_TMA_LOADENSA_14ComposedLayoutINSA_7SwizzleILi2ELi5ELi2EEENSA_18smem_ptr_flag_bitsILi32EEENSU_INSB_IJNSC_ILi32EEENSC_ILi4EEEEEENSB_IJSD_S19_EEEEEEEvEENS12_INSA_20SM90_TMA_LOAD_IM2COLES1E_vEEEENS_8epilogue10collective18CollectiveEpilogueINS1J_23Sm100TmaWarpSpecializedILi4ELi2ELi16ELb1ELb0EEEJSK_NSB_IJNSU_ISG_SD_EENSU_IS19_SD_EEEEESL_NSB_IJlNSB_IJSD_llEEESV_EEESL_S1S_NS1J_6fusion15FusionCallbacksIS1N_NS1T_17LinearCombinationISL_fSL_fLNS_15FloatRoundStyleE2EEESK_S1Q_JEEENSA_5SM1004TMEM4LOAD26SM100_TMEM_LOAD_16dp128b8xES13_NS14_INS15_ILi3ELi4ELi3EEES18_NSU_INSB_IJNSC_ILi8EEES19_EEENSB_IJS19_SD_EEEEEEENSA_17SM75_U32x4_LDSM_NENSA_14SM90_TMA_STOREES28_NSA_17SM90_U32x4_STSM_NENSA_39AutoVectorizingCopyWithAssumedAlignmentILi128EEEEEEvvEEEEvNT_6ParamsE --------------------------
	.section	.nv.info._ZN7cutlass13device_kernelINS_4conv6kernel13ConvUniversalINS1_16ConvProblemShapeILNS1_8OperatorE2ELi2EEENS1_10collective14CollectiveConvINS1_47MainloopSm100TmaUmmaWarpSpecializedImplicitGemmILS5_2ELi4ELi2ELi1ELi2EN4cute5tupleIJNSA_1CILi1EEESD_SD_EEEEENSB_IJNSC_ILi64EEENSB_IJNSC_ILi128EEEEEENSB_IJSG_EEEEEENS_10tfloat32_tESL_NSA_8TiledMMAINSA_8MMA_AtomIJNSA_17SM100_MMA_TF32_SSISL_SL_fLi64ELi128ELNSA_4UMMA5MajorE1ELSQ_1ELNSP_7ScaleInE0ELSR_0EEEEEENSA_6LayoutISE_NSB_IJNSC_ILi0EEESV_SV_EEEEENSB_IJNSA_10UnderscoreESY_SY_EEEEENS7_6detail27Sm100ImplicitGemmTileTraitsINSA_13SM90_TMA_LOADENSA_14ComposedLayoutINSA_7SwizzleILi2ELi5ELi2EEENSA_18smem_ptr_flag_bitsILi32EEENSU_INSB_IJNSC_ILi32EEENSC_ILi4EEEEEENSB_IJSD_S19_EEEEEEEvEENS12_INSA_20SM90_TMA_LOAD_IM2COLES1E_vEEEENS_8epilogue10collective18CollectiveEpilogueINS1J_23Sm100TmaWarpSpecializedILi4ELi2ELi16ELb1ELb0EEEJSK_NSB_IJNSU_ISG_SD_EENSU_IS19_SD_EEEEESL_NSB_IJlNSB_IJSD_llEEESV_EEESL_S1S_NS1J_6fusion15FusionCallbacksIS1N_NS1T_17LinearCombinationISL_fSL_fLNS_15FloatRoundStyleE2EEESK_S1Q_JEEENSA_5SM1004TMEM4LOAD26SM100_TMEM_LOAD_16dp128b8xES13_NS14_INS15_ILi3ELi4ELi3EEES18_NSU_INSB_IJNSC_ILi8EEES19_EEENSB_IJS19_SD_EEEEEEENSA_17SM75_U32x4_LDSM_NENSA_14SM90_TMA_STOREES28_NSA_17SM90_U32x4_STSM_NENSA_39AutoVectorizingCopyWithAssumedAlignmentILi128EEEEEEvvEEEEvNT_6ParamsE,"",@"SHT_CUDA_INFO"
	.sectionflags	@""
	.align	4


	//----- nvinfo : EIATTR_CUDA_API_VERSION
	.align		4
        /*0000*/ 	.byte	0x04, 0x37
        /*0002*/ 	.short	(.L_31 - .L_30)
.L_30:
        /*0004*/ 	.word	0x00000082


	//----- nvinfo : EIATTR_KPARAM_INFO
	.align		4
.L_31:
        /*0008*/ 	.byte	0x04, 0x17
        /*000a*/ 	.short	(.L_33 - .L_32)
.L_32:
        /*000c*/ 	.word	0x00000000
        /*0010*/ 	.short	0x0000
        /*0012*/ 	.short	0x0000
        /*0014*/ 	.byte	0x00, 0xf0, 0x01, 0x20


	//----- nvinfo : EIATTR_AT_ENTRY_FRAGMENTS
	.align		4
.L_33:
        /*0018*/ 	.byte	0x04, 0x4f
        /*001a*/ 	.short	(.L_35 - .L_34)


	//   ....[0]....
.L_34:
        /*001c*/ 	.word	0x00000006


	//----- nvinfo : EIATTR_RESERVED_SMEM_USED
	.align		4
.L_35:
        /*0020*/ 	.byte	0x01, 0x41
	.zero		2


	//----- nvinfo : EIATTR_SPARSE_MMA_MASK
	.align		4
        /*0024*/ 	.byte	0x03, 0x50
        /*0026*/ 	.short	0x0000


	//----- nvinfo : EIATTR_TCGEN05_1CTA_USED
	.align		4
        /*0028*/ 	.byte	0x01, 0x51
	.zero		2


	//----- nvinfo : EIATTR_MAXREG_COUNT
	.align		4
        /*002c*/ 	.byte	0x03, 0x1b
        /*002e*/ 	.short	0x00ff


	//----- nvinfo : EIATTR_NUM_BARRIERS
	.align		4
        /*0030*/ 	.byte	0x02, 0x4c
        /*0032*/ 	.byte	0x07
	.zero		1


	//----- nvinfo : EIATTR_EXTERNS
	.align		4
        /*0034*/ 	.byte	0x04, 0x0f
        /*0036*/ 	.short	(.L_37 - .L_36)


	//   ....[0]....
	.align		4
.L_36:
        /*0038*/ 	.word	index@(__assertfail)


	//----- nvinfo : EIATTR_MERCURY_ISA_VERSION
	.align		4
.L_37:
        /*003c*/ 	.byte	0x03, 0x5f
        /*003e*/ 	.short	0x0101


	//----- nvinfo : EIATTR_INT_WARP_WIDE_INSTR_OFFSETS
	.align		4
        /*0040*/ 	.byte	0x04, 0x31
        /*0042*/ 	.short	(.L_39 - .L_38)


	//   ....[0]....
.L_38:
        /*0044*/ 	.word	0x00004100


	//   ....[1]....
        /*0048*/ 	.word	0x00004120


	//   ....[2]....
        /*004c*/ 	.word	0x00004150


	//   ....[3]....
        /*0050*/ 	.word	0x00005190


	//   ....[4]....
        /*0054*/ 	.word	0x000051f0


	//   ....[5]....
        /*0058*/ 	.word	0x000052d0


	//   ....[6]....
        /*005c*/ 	.word	0x00005350


	//   ....[7]....
        /*0060*/ 	.word	0x00005450


	//   ....[8]....
        /*0064*/ 	.word	0x000054e0


	//   ....[9]....
        /*0068*/ 	.word	0x000055f0


	//   ....[10]....
        /*006c*/ 	.word	0x000056a0


	//----- nvinfo : EIATTR_COOP_GROUP_MASK_REGIDS
	.align		4
.L_39:
        /*0070*/ 	.byte	0x04, 0x29
        /*0072*/ 	.short	(.L_41 - .L_40)


	//   ....[0]....
.L_40:
        /*0074*/ 	.word	0xffffffff


	//   ....[1]....
        /*0078*/ 	.word	0xffffffff


	//   ....[2]....
        /*007c*/ 	.word	0xffffffff


	//   ....[3]....
        /*0080*/ 	.word	0xffffffff


	//   ....[4]....
        /*0084*/ 	.word	0xffffffff


	//   ....[5]....
        /*0088*/ 	.word	0xffffffff


	//   ....[6]....
        /*008c*/ 	.word	0xffffffff


	//   ....[7]....
        /*0090*/ 	.word	0xffffffff


	//   ....[8]....
        /*0094*/ 	.word	0xffffffff


	//   ....[9]....
        /*0098*/ 	.word	0xffffffff


	//   ....[10]....
        /*009c*/ 	.word	0xffffffff


	//   ....[11]....
        /*00a0*/ 	.word	0xffffffff


	//----- nvinfo : EIATTR_COOP_GROUP_INSTR_OFFSETS
	.align		4
.L_41:
        /*00a4*/ 	.byte	0x04, 0x28
        /*00a6*/ 	.short	(.L_43 - .L_42)


	//   ....[0]....
.L_42:
        /*00a8*/ 	.word	0x00000090


	//   ....[1]....
        /*00ac*/ 	.word	0x00000500


	//   ....[2]....
        /*00b0*/ 	.word	0x00000670


	//   ....[3]....
        /*00b4*/ 	.word	0x00000810


	//   ....[4]....
        /*00b8*/ 	.word	0x00000910


	//   ....[5]....
        /*00bc*/ 	.word	0x00000a60


	//   ....[6]....
        /*00c0*/ 	.word	0x00002610


	//   ....[7]....
        /*00c4*/ 	.word	0x00003260


	//   ....[8]....
        /*00c8*/ 	.word	0x00003470


	//   ....[9]....
        /*00cc*/ 	.word	0x000034a0


	//   ....[10]....
        /*00d0*/ 	.word	0x00003fe0


	//   ....[11]....
        /*00d4*/ 	.word	0x00004220


	//----- nvinfo : EIATTR_VRC_CTA_INIT_COUNT
	.align		4
.L_43:
        /*00d8*/ 	.byte	0x02, 0x4a
        /*00da*/ 	.byte	0x80
	.zero		1


	//----- nvinfo : EIATTR_SYSCALL_OFFSETS
	.align		4
        /*00dc*/ 	.byte	0x04, 0x46
        /*00de*/ 	.short	(.L_45 - .L_44)


	//   ....[0]....
.L_44:
        /*00e0*/ 	.word	0x00006740


	//   ....[1]....
        /*00e4*/ 	.word	0x00006830


	//   ....[2]....
        /*00e8*/ 	.word	0x00007060


	//   ....[3]....
        /*00ec*/ 	.word	0x00007a20


	//   ....[4]....
        /*00f0*/ 	.word	0x00008370


	//   ....[5]....
        /*00f4*/ 	.word	0x00008cb0


	//----- nvinfo : EIATTR_MBARRIER_INSTR_OFFSETS
	.align		4
.L_45:
        /*00f8*/ 	.byte	0x04, 0x39
        /*00fa*/ 	.short	(.L_47 - .L_46)


	//   ....[0]....
.L_46:
        /*00fc*/ 	.word	0x000005e0
        /*0100*/ 	.word	0x000000ff
        /*0104*/ 	.word	0x00000000
        /*0108*/ 	.short	0x0100
        /*010a*/ 	.byte	0x04
	.zero		1


	//   ....[1]....
        /*010c*/ 	.word	0x000005f0
        /*0110*/ 	.word	0x000000ff
        /*0114*/ 	.word	0x00000020
        /*0118*/ 	.short	0x0100
        /*011a*/ 	.byte	0x04
	.zero		1


	//   ....[2]....
        /*011c*/ 	.word	0x00000600
        /*0120*/ 	.word	0x000000ff
        /*0124*/ 	.word	0x00000008
        /*0128*/ 	.short	0x0100
        /*012a*/ 	.byte	0x04
	.zero		1


	//   ....[3]....
        /*012c*/ 	.word	0x00000610
        /*0130*/ 	.word	0x000000ff
        /*0134*/ 	.word	0x00000028
        /*0138*/ 	.short	0x0100
        /*013a*/ 	.byte	0x04
	.zero		1


	//   ....[4]....
        /*013c*/ 	.word	0x00000620
        /*0140*/ 	.word	0x000000ff
        /*0144*/ 	.word	0x00000010
        /*0148*/ 	.short	0x0100
        /*014a*/ 	.byte	0x04
	.zero		1


	//   ....[5]....
        /*014c*/ 	.word	0x00000630
        /*0150*/ 	.word	0x000000ff
        /*0154*/ 	.word	0x00000030
        /*0158*/ 	.short	0x0100
        /*015a*/ 	.byte	0x04
	.zero		1


	//   ....[6]....
        /*015c*/ 	.word	0x00000640
        /*0160*/ 	.word	0x000000ff
        /*0164*/ 	.word	0x00000018
        /*0168*/ 	.short	0x0100
        /*016a*/ 	.byte	0x04
	.zero		1


	//   ....[7]....
        /*016c*/ 	.word	0x00000650
        /*0170*/ 	.word	0x000000ff
        /*0174*/ 	.word	0x00000038
        /*0178*/ 	.short	0x0100
        /*017a*/ 	.byte	0x04
	.zero		1


	//   ....[8]....
        /*017c*/ 	.word	0x00000780
        /*0180*/ 	.word	0x000000ff
        /*0184*/ 	.word	0x00000040
        /*0188*/ 	.short	0x0100
        /*018a*/ 	.byte	0x04
	.zero		1


	//   ....[9]....
        /*018c*/ 	.word	0x00000790
        /*0190*/ 	.word	0x000000ff
        /*0194*/ 	.word	0x00000060
        /*0198*/ 	.short	0x0100
        /*019a*/ 	.byte	0x04
	.zero		1


	//   ....[10]....
        /*019c*/ 	.word	0x000007a0
        /*01a0*/ 	.word	0x000000ff
        /*01a4*/ 	.word	0x00000048
        /*01a8*/ 	.short	0x0100
        /*01aa*/ 	.byte	0x04
	.zero		1


	//   ....[11]....
        /*01ac*/ 	.word	0x000007b0
        /*01b0*/ 	.word	0x000000ff
        /*01b4*/ 	.word	0x00000068
        /*01b8*/ 	.short	0x0100
        /*01ba*/ 	.byte	0x04
	.zero		1


	//   ....[12]....
        /*01bc*/ 	.word	0x000007c0
        /*01c0*/ 	.word	0x000000ff
        /*01c4*/ 	.word	0x00000050
        /*01c8*/ 	.short	0x0100
        /*01ca*/ 	.byte	0x04
	.zero		1


	//   ....[13]....
        /*01cc*/ 	.word	0x000007d0
        /*01d0*/ 	.word	0x000000ff
        /*01d4*/ 	.word	0x00000070
        /*01d8*/ 	.short	0x0100
        /*01da*/ 	.byte	0x04
	.zero		1


	//   ....[14]....
        /*01dc*/ 	.word	0x000007e0
        /*01e0*/ 	.word	0x000000ff
        /*01e4*/ 	.word	0x00000058
        /*01e8*/ 	.short	0x0100
        /*01ea*/ 	.byte	0x04
	.zero		1


	//   ....[15]....
        /*01ec*/ 	.word	0x000007f0
        /*01f0*/ 	.word	0x000000ff
        /*01f4*/ 	.word	0x00000078
        /*01f8*/ 	.short	0x0100
        /*01fa*/ 	.byte	0x04
	.zero		1


	//   ....[16]....
        /*01fc*/ 	.word	0x000008e0
        /*0200*/ 	.word	0x000000ff
        /*0204*/ 	.word	0x00000080
        /*0208*/ 	.short	0x0100
        /*020a*/ 	.byte	0x06
	.zero		1


	//   ....[17]....
        /*020c*/ 	.word	0x000008f0
        /*0210*/ 	.word	0x000000ff
        /*0214*/ 	.word	0x00000088
        /*0218*/ 	.short	0x0100
        /*021a*/ 	.byte	0x06
	.zero		1


	//   ....[18]....
        /*021c*/ 	.word	0x00000a30
        /*0220*/ 	.word	0x000000ff
        /*0224*/ 	.word	0x00000090
        /*0228*/ 	.short	0x0100
        /*022a*/ 	.byte	0x06
	.zero		1


	//   ....[19]....
        /*022c*/ 	.word	0x00000a40
        /*0230*/ 	.word	0x000000ff
        /*0234*/ 	.word	0x00000098
        /*0238*/ 	.short	0x0100
        /*023a*/ 	.byte	0x06
	.zero		1


	//   ....[20]....
        /*023c*/ 	.word	0x00000b90
        /*0240*/ 	.word	0x000000ff
        /*0244*/ 	.word	0x000000a0
        /*0248*/ 	.short	0x0100
        /*024a*/ 	.byte	0x04
	.zero		1


	//   ....[21]....
        /*024c*/ 	.word	0x00000ba0
        /*0250*/ 	.word	0x000000ff
        /*0254*/ 	.word	0x000000b0
        /*0258*/ 	.short	0x0100
        /*025a*/ 	.byte	0x04
	.zero		1


	//   ....[22]....
        /*025c*/ 	.word	0x00000bb0
        /*0260*/ 	.word	0x000000ff
        /*0264*/ 	.word	0x000000a8
        /*0268*/ 	.short	0x0100
        /*026a*/ 	.byte	0x04
	.zero		1


	//   ....[23]....
        /*026c*/ 	.word	0x00000bc0
        /*0270*/ 	.word	0x000000ff
        /*0274*/ 	.word	0x000000b8
        /*0278*/ 	.short	0x0100
        /*027a*/ 	.byte	0x04
	.zero		1


	//   ....[24]....
        /*027c*/ 	.word	0x00001770
        /*0280*/ 	.word	0x000000ff
        /*0284*/ 	.word	0x00000020
        /*0288*/ 	.short	0x010a
        /*028a*/ 	.byte	0x07
	.zero		1


	//   ....[25]....
        /*028c*/ 	.word	0x00001ae0
        /*0290*/ 	.word	0x000000ff
        /*0294*/ 	.word	0x00000020
        /*0298*/ 	.short	0x010a
        /*029a*/ 	.byte	0x2d
	.zero		1


	//   ....[26]....
        /*029c*/ 	.word	0x00001c50
        /*02a0*/ 	.word	0x000000ff
        /*02a4*/ 	.word	0x00000020
        /*02a8*/ 	.short	0x010a
        /*02aa*/ 	.byte	0x09
	.zero		1


	//   ....[27]....
        /*02ac*/ 	.word	0x00001fb0
        /*02b0*/ 	.word	0x000000ff
        /*02b4*/ 	.word	0x00000088
        /*02b8*/ 	.short	0x0101
        /*02ba*/ 	.byte	0x30
	.zero		1


	//   ....[28]....
        /*02bc*/ 	.word	0x00001fe0
        /*02c0*/ 	.word	0x000000ff
        /*02c4*/ 	.word	0x00000020
        /*02c8*/ 	.short	0x010a
        /*02ca*/ 	.byte	0x04
	.zero		1


	//   ....[29]....
        /*02cc*/ 	.word	0x00002160
        /*02d0*/ 	.word	0x000000ff
        /*02d4*/ 	.word	0x00000020
        /*02d8*/ 	.short	0x010a
        /*02da*/ 	.byte	0x2d
	.zero		1


	//   ....[30]....
        /*02dc*/ 	.word	0x000022d0
        /*02e0*/ 	.word	0x000000ff
        /*02e4*/ 	.word	0x00000020
        /*02e8*/ 	.short	0x010a
        /*02ea*/ 	.byte	0x09
	.zero		1


	//   ....[31]....
        /*02ec*/ 	.word	0x00002620
        /*02f0*/ 	.word	0x000000ff
        /*02f4*/ 	.word	0x00000090
        /*02f8*/ 	.short	0x010a
        /*02fa*/ 	.byte	0x30
	.zero		1


	//   ....[32]....
        /*02fc*/ 	.word	0x000026e0
        /*0300*/ 	.word	0x000000ff
        /*0304*/ 	.word	0x00000000
        /*0308*/ 	.short	0x0101
        /*030a*/ 	.byte	0x04
	.zero		1


	//   ....[33]....
        /*030c*/ 	.word	0x00002cd0
        /*0310*/ 	.word	0x000000ff
        /*0314*/ 	.word	0x00000000
        /*0318*/ 	.short	0x010a
        /*031a*/ 	.byte	0x04
	.zero		1


	//   ....[34]....
        /*031c*/ 	.word	0x00002d70
        /*0320*/ 	.word	0x000000ff
        /*0324*/ 	.word	0x00000000
        /*0328*/ 	.short	0x010a
        /*032a*/ 	.byte	0x05
	.zero		1


	//   ....[35]....
        /*032c*/ 	.word	0x00002e10
        /*0330*/ 	.word	0x000000ff
        /*0334*/ 	.word	0x00000000
        /*0338*/ 	.short	0x010a
        /*033a*/ 	.byte	0x05
	.zero		1


	//   ....[36]....
        /*033c*/ 	.word	0x00002ec0
        /*0340*/ 	.word	0x00000000
        /*0344*/ 	.word	0x00000000
        /*0348*/ 	.short	0x010a
        /*034a*/ 	.byte	0xff
	.zero		1


	//   ....[37]....
        /*034c*/ 	.word	0x00003010
        /*0350*/ 	.word	0x000000ff
        /*0354*/ 	.word	0x00000098
        /*0358*/ 	.short	0x010a
        /*035a*/ 	.byte	0x04
	.zero		1


	//   ....[38]....
        /*035c*/ 	.word	0x000030b0
        /*0360*/ 	.word	0x000000ff
        /*0364*/ 	.word	0x00000090
        /*0368*/ 	.short	0x010a
        /*036a*/ 	.byte	0x04
	.zero		1


	//   ....[39]....
        /*036c*/ 	.word	0x00003150
        /*0370*/ 	.word	0x000000ff
        /*0374*/ 	.word	0x00000000
        /*0378*/ 	.short	0x0101
        /*037a*/ 	.byte	0x05
	.zero		1


	//   ....[40]....
        /*037c*/ 	.word	0x00003190
        /*0380*/ 	.word	0x000000ff
        /*0384*/ 	.word	0x00000098
        /*0388*/ 	.short	0x0106
        /*038a*/ 	.byte	0x04
	.zero		1


	//   ....[41]....
        /*038c*/ 	.word	0x000031d0
        /*0390*/ 	.word	0x00000000
        /*0394*/ 	.word	0x00000098
        /*0398*/ 	.short	0x010a
        /*039a*/ 	.byte	0xff
	.zero		1


	//   ....[42]....
        /*039c*/ 	.word	0x000037b0
        /*03a0*/ 	.word	0x000000ff
        /*03a4*/ 	.word	0x00000090
        /*03a8*/ 	.short	0x010a
        /*03aa*/ 	.byte	0x18
	.zero		1


	//   ....[43]....
        /*03ac*/ 	.word	0x00003860
        /*03b0*/ 	.word	0x000000ff
        /*03b4*/ 	.word	0x00000000
        /*03b8*/ 	.short	0x0101
        /*03ba*/ 	.byte	0x2e
	.zero		1


	//   ....[44]....
        /*03bc*/ 	.word	0x00003870
        /*03c0*/ 	.word	0x000000ff
        /*03c4*/ 	.word	0x000000b0
        /*03c8*/ 	.short	0x010a
        /*03ca*/ 	.byte	0x1c
	.zero		1


	//   ....[45]....
        /*03cc*/ 	.word	0x00003900
        /*03d0*/ 	.word	0x000000ff
        /*03d4*/ 	.word	0x00000000
        /*03d8*/ 	.short	0x010a
        /*03da*/ 	.byte	0x04
	.zero		1


	//   ....[46]....
        /*03dc*/ 	.word	0x000039a0
        /*03e0*/ 	.word	0x000000ff
        /*03e4*/ 	.word	0x00000000
        /*03e8*/ 	.short	0x010a
        /*03ea*/ 	.byte	0x14
	.zero		1


	//   ....[47]....
        /*03ec*/ 	.word	0x00003ae0
        /*03f0*/ 	.word	0x000000ff
        /*03f4*/ 	.word	0x00000000
        /*03f8*/ 	.short	0x010a
        /*03fa*/ 	.byte	0x04
	.zero		1


	//   ....[48]....
        /*03fc*/ 	.word	0x00003f30
        /*0400*/ 	.word	0x000000ff
        /*0404*/ 	.word	0x00000000
        /*0408*/ 	.short	0x010a
        /*040a*/ 	.byte	0x04
	.zero		1


	//   ....[49]....
        /*040c*/ 	.word	0x00003fc0
        /*0410*/ 	.word	0x000000ff
        /*0414*/ 	.word	0x00000000
        /*0418*/ 	.short	0x010a
        /*041a*/ 	.byte	0x04
	.zero		1


	//   ....[50]....
        /*041c*/ 	.word	0x000046c0
        /*0420*/ 	.word	0x000000ff
        /*0424*/ 	.word	0x00000090
        /*0428*/ 	.short	0x010a
        /*042a*/ 	.byte	0x1f
	.zero		1


	//   ....[51]....
        /*042c*/ 	.word	0x00004760
        /*0430*/ 	.word	0x000000ff
        /*0434*/ 	.word	0x00000000
        /*0438*/ 	.short	0x0101
        /*043a*/ 	.byte	0x38
	.zero		1


	//   ....[52]....
        /*043c*/ 	.word	0x00004c80
        /*0440*/ 	.word	0x000000ff
        /*0444*/ 	.word	0x00000088
        /*0448*/ 	.short	0x010a
        /*044a*/ 	.byte	0x1f
	.zero		1


	//   ....[53]....
        /*044c*/ 	.word	0x00005130
        /*0450*/ 	.word	0x000000ff
        /*0454*/ 	.word	0x00000060
        /*0458*/ 	.short	0x010a
        /*045a*/ 	.byte	0x1f
	.zero		1


	//   ....[54]....
        /*045c*/ 	.word	0x00005280
        /*0460*/ 	.word	0x000000ff
        /*0464*/ 	.word	0x00000040
        /*0468*/ 	.short	0x010b
        /*046a*/ 	.byte	0x1f
	.zero		1


	//   ....[55]....
        /*046c*/ 	.word	0x00005290
        /*0470*/ 	.word	0x000000ff
        /*0474*/ 	.word	0x00000000
        /*0478*/ 	.short	0x0101
        /*047a*/ 	.byte	0x3d
	.zero		1


	//   ....[56]....
        /*047c*/ 	.word	0x000052a0
        /*0480*/ 	.word	0x000000ff
        /*0484*/ 	.word	0x00000068
        /*0488*/ 	.short	0x010a
        /*048a*/ 	.byte	0x1f
	.zero		1


	//   ....[57]....
        /*048c*/ 	.word	0x00005400
        /*0490*/ 	.word	0x000000ff
        /*0494*/ 	.word	0x00000048
        /*0498*/ 	.short	0x010b
        /*049a*/ 	.byte	0x1f
	.zero		1


	//   ....[58]....
        /*049c*/ 	.word	0x00005410
        /*04a0*/ 	.word	0x000000ff
        /*04a4*/ 	.word	0x00000000
        /*04a8*/ 	.short	0x0101
        /*04aa*/ 	.byte	0x3c
	.zero		1


	//   ....[59]....
        /*04ac*/ 	.word	0x00005420
        /*04b0*/ 	.word	0x000000ff
        /*04b4*/ 	.word	0x00000070
        /*04b8*/ 	.short	0x010a
        /*04ba*/ 	.byte	0x1f
	.zero		1


	//   ....[60]....
        /*04bc*/ 	.word	0x000055a0
        /*04c0*/ 	.word	0x000000ff
        /*04c4*/ 	.word	0x00000050
        /*04c8*/ 	.short	0x010b
        /*04ca*/ 	.byte	0x1f
	.zero		1


	//   ....[61]....
        /*04cc*/ 	.word	0x000055b0
        /*04d0*/ 	.word	0x000000ff
        /*04d4*/ 	.word	0x00000000
        /*04d8*/ 	.short	0x0101
        /*04da*/ 	.byte	0x3b
	.zero		1


	//   ....[62]....
        /*04dc*/ 	.word	0x000055c0
        /*04e0*/ 	.word	0x000000ff
        /*04e4*/ 	.word	0x00000078
        /*04e8*/ 	.short	0x010a
        /*04ea*/ 	.byte	0x1f
	.zero		1


	//   ....[63]....
        /*04ec*/ 	.word	0x00005770
        /*04f0*/ 	.word	0x000000ff
        /*04f4*/ 	.word	0x00000058
        /*04f8*/ 	.short	0x010b
        /*04fa*/ 	.byte	0x1f
	.zero		1


	//   ....[64]....
        /*04fc*/ 	.word	0x00005780
        /*0500*/ 	.word	0x000000ff
        /*0504*/ 	.word	0x00000000
        /*0508*/ 	.short	0x0101
        /*050a*/ 	.byte	0x3a
	.zero		1


	//   ....[65]....
        /*050c*/ 	.word	0x000057b0
        /*0510*/ 	.word	0x000000ff
        /*0514*/ 	.word	0x00000060
        /*0518*/ 	.short	0x010a
        /*051a*/ 	.byte	0x1f
	.zero		1


	//   ....[66]....
        /*051c*/ 	.word	0x000057d0
        /*0520*/ 	.word	0x000000ff
        /*0524*/ 	.word	0x00000068
        /*0528*/ 	.short	0x010a
        /*052a*/ 	.byte	0x1f
	.zero		1


	//   ....[67]....
        /*052c*/ 	.word	0x000057f0
        /*0530*/ 	.word	0x000000ff
        /*0534*/ 	.word	0x00000070
        /*0538*/ 	.short	0x010a
        /*053a*/ 	.byte	0x1f
	.zero		1


	//   ....[68]....
        /*053c*/ 	.word	0x00005830
        /*0540*/ 	.word	0x00000000
        /*0544*/ 	.word	0x00000078
        /*0548*/ 	.short	0x010a
        /*054a*/ 	.byte	0xff
	.zero		1


	//   ....[69]....
        /*054c*/ 	.word	0x00005bd0
        /*0550*/ 	.word	0x000000ff
        /*0554*/ 	.word	0x00000090
        /*0558*/ 	.short	0x010a
        /*055a*/ 	.byte	0x30
	.zero		1


	//   ....[70]....
        /*055c*/ 	.word	0x00005ca0
        /*0560*/ 	.word	0x000000ff
        /*0564*/ 	.word	0x00000000
        /*0568*/ 	.short	0x0101
        /*056a*/ 	.byte	0x04
	.zero		1


	//   ....[71]....
        /*056c*/ 	.word	0x00006cf0
        /*0570*/ 	.word	0x000000ff
        /*0574*/ 	.word	0x00000040
        /*0578*/ 	.short	0x010a
        /*057a*/ 	.byte	0x30
	.zero		1


	//   ....[72]....
        /*057c*/ 	.word	0x00006d30
        /*0580*/ 	.word	0x00000053
        /*0584*/ 	.word	0x000000a0
        /*0588*/ 	.short	0x010a
        /*058a*/ 	.byte	0xff
	.zero		1


	//   ....[73]....
        /*058c*/ 	.word	0x00006e40
        /*0590*/ 	.word	0x000000ff
        /*0594*/ 	.word	0x00000040
        /*0598*/ 	.short	0x010a
        /*059a*/ 	.byte	0x30
	.zero		1


	//   ....[74]....
        /*059c*/ 	.word	0x00006f40
        /*05a0*/ 	.word	0x00000053
        /*05a4*/ 	.word	0x000000a0
        /*05a8*/ 	.short	0x010a
        /*05aa*/ 	.byte	0xff
	.zero		1


	//   ....[75]....
        /*05ac*/ 	.word	0x00007740
        /*05b0*/ 	.word	0x00000000
        /*05b4*/ 	.word	0x00000000
        /*05b8*/ 	.short	0x0101
        /*05ba*/ 	.byte	0xff
	.zero		1


	//   ....[76]....
        /*05bc*/ 	.word	0x00007750
        /*05c0*/ 	.word	0x00000003
        /*05c4*/ 	.word	0x00000040
        /*05c8*/ 	.short	0x010a
        /*05ca*/ 	.byte	0xff
	.zero		1


	//   ....[77]....
        /*05cc*/ 	.word	0x00007820
        /*05d0*/ 	.word	0x00000003
        /*05d4*/ 	.word	0x00000040
        /*05d8*/ 	.short	0x010a
        /*05da*/ 	.byte	0xff
	.zero		1


	//   ....[78]....
        /*05dc*/ 	.word	0x00008090
        /*05e0*/ 	.word	0x0000005b
        /*05e4*/ 	.word	0x00000000
        /*05e8*/ 	.short	0x0101
        /*05ea*/ 	.byte	0xff
	.zero		1


	//   ....[79]....
        /*05ec*/ 	.word	0x000080b0
        /*05f0*/ 	.word	0x00000028
        /*05f4*/ 	.word	0x00000040
        /*05f8*/ 	.short	0x010a
        /*05fa*/ 	.byte	0xff
	.zero		1


	//   ....[80]....
        /*05fc*/ 	.word	0x00008170
        /*0600*/ 	.word	0x00000028
        /*0604*/ 	.word	0x00000040
        /*0608*/ 	.short	0x010a
        /*060a*/ 	.byte	0xff
	.zero		1


	//   ....[81]....
        /*060c*/ 	.word	0x000089d0
        /*0610*/ 	.word	0x0000005b
        /*0614*/ 	.word	0x00000000
        /*0618*/ 	.short	0x0101
        /*061a*/ 	.byte	0xff
	.zero		1


	//   ....[82]....
        /*061c*/ 	.word	0x000089f0
        /*0620*/ 	.word	0x0000005d
        /*0624*/ 	.word	0x00000040
        /*0628*/ 	.short	0x010a
        /*062a*/ 	.byte	0xff
	.zero		1


	//   ....[83]....
        /*062c*/ 	.word	0x00008ab0
        /*0630*/ 	.word	0x0000005d
        /*0634*/ 	.word	0x00000040
        /*0638*/ 	.short	0x010a
        /*063a*/ 	.byte	0xff
	.zero		1


	//   ....[84]....
        /*063c*/ 	.word	0x00009090
        /*0640*/ 	.word	0x000000ff
        /*0644*/ 	.word	0x00000000
        /*0648*/ 	.short	0x0101
        /*064a*/ 	.byte	0x04
	.zero		1


	//   ....[85]....
        /*064c*/ 	.word	0x00009380
        /*0650*/ 	.word	0x00000003
        /*0654*/ 	.word	0x00000000
        /*0658*/ 	.short	0x0101
        /*065a*/ 	.byte	0xff
	.zero		1


	//   ....[86]....
        /*065c*/ 	.word	0x00009600
        /*0660*/ 	.word	0x000000ff
        /*0664*/ 	.word	0x00000000
        /*0668*/ 	.short	0x0101
        /*066a*/ 	.byte	0x04
	.zero		1


	//   ....[87]....
        /*066c*/ 	.word	0x00009630
        /*0670*/ 	.word	0x00000000
        /*0674*/ 	.word	0x00000020
        /*0678*/ 	.short	0x010a
        /*067a*/ 	.byte	0xff
	.zero		1


	//   ....[88]....
        /*067c*/ 	.word	0x00009690
        /*0680*/ 	.word	0x00000000
        /*0684*/ 	.word	0x00000020
        /*0688*/ 	.short	0x010a
        /*068a*/ 	.byte	0xff
	.zero		1


	//   ....[89]....
        /*068c*/ 	.word	0x000096f0
        /*0690*/ 	.word	0x00000000
        /*0694*/ 	.word	0x00000090
        /*0698*/ 	.short	0x010a
        /*069a*/ 	.byte	0xff
	.zero		1


	//   ....[90]....
        /*069c*/ 	.word	0x00009750
        /*06a0*/ 	.word	0x00000000
        /*06a4*/ 	.word	0x00000000
        /*06a8*/ 	.short	0x010a
        /*06aa*/ 	.byte	0xff
	.zero		1


	//   ....[91]....
        /*06ac*/ 	.word	0x000097b0
        /*06b0*/ 	.word	0x00000000
        /*06b4*/ 	.word	0x00000000
        /*06b8*/ 	.short	0x010a
        /*06ba*/ 	.byte	0xff
	.zero		1


	//   ....[92]....
        /*06bc*/ 	.word	0x00009810
        /*06c0*/ 	.word	0x00000000
        /*06c4*/ 	.word	0x00000000
        /*06c8*/ 	.short	0x010a
        /*06ca*/ 	.byte	0xff
	.zero		1


	//   ....[93]....
        /*06cc*/ 	.word	0x00009870
        /*06d0*/ 	.word	0x00000004
        /*06d4*/ 	.word	0x00000098
        /*06d8*/ 	.short	0x010a
        /*06da*/ 	.byte	0xff
	.zero		1


	//   ....[94]....
        /*06dc*/ 	.word	0x000098d0
        /*06e0*/ 	.word	0x00000004
        /*06e4*/ 	.word	0x00000090
        /*06e8*/ 	.short	0x010a
        /*06ea*/ 	.byte	0xff
	.zero		1


	//   ....[95]....
        /*06ec*/ 	.word	0x00009930
        /*06f0*/ 	.word	0x00000000
        /*06f4*/ 	.word	0x00000090
        /*06f8*/ 	.short	0x010a
        /*06fa*/ 	.byte	0xff
	.zero		1


	//   ....[96]....
        /*06fc*/ 	.word	0x00009990
        /*0700*/ 	.word	0x00000005
        /*0704*/ 	.word	0x000000b0
        /*0708*/ 	.short	0x010a
        /*070a*/ 	.byte	0xff
	.zero		1


	//   ....[97]....
        /*070c*/ 	.word	0x000099f0
        /*0710*/ 	.word	0x00000000
        /*0714*/ 	.word	0x00000000
        /*0718*/ 	.short	0x010a
        /*071a*/ 	.byte	0xff
	.zero		1


	//   ....[98]....
        /*071c*/ 	.word	0x00009a50
        /*0720*/ 	.word	0x00000000
        /*0724*/ 	.word	0x00000000
        /*0728*/ 	.short	0x010a
        /*072a*/ 	.byte	0xff
	.zero		1


	//   ....[99]....
        /*072c*/ 	.word	0x00009ab0
        /*0730*/ 	.word	0x00000000
        /*0734*/ 	.word	0x00000000
        /*0738*/ 	.short	0x010a
        /*073a*/ 	.byte	0xff
	.zero		1


	//   ....[100]....
        /*073c*/ 	.word	0x00009b10
        /*0740*/ 	.word	0x00000000
        /*0744*/ 	.word	0x00000090
        /*0748*/ 	.short	0x010a
        /*074a*/ 	.byte	0xff
	.zero		1


	//   ....[101]....
        /*074c*/ 	.word	0x00009b70
        /*0750*/ 	.word	0x00000003
        /*0754*/ 	.word	0x00000088
        /*0758*/ 	.short	0x010a
        /*075a*/ 	.byte	0xff
	.zero		1


	//   ....[102]....
        /*075c*/ 	.word	0x00009bd0
        /*0760*/ 	.word	0x00000000
        /*0764*/ 	.word	0x00000060
        /*0768*/ 	.short	0x010a
        /*076a*/ 	.byte	0xff
	.zero		1


	//   ....[103]....
        /*076c*/ 	.word	0x00009c30
        /*0770*/ 	.word	0x00000000
        /*0774*/ 	.word	0x00000068
        /*0778*/ 	.short	0x010a
        /*077a*/ 	.byte	0xff
	.zero		1


	//   ....[104]....
        /*077c*/ 	.word	0x00009c90
        /*0780*/ 	.word	0x00000000
        /*0784*/ 	.word	0x00000070
        /*0788*/ 	.short	0x010a
        /*078a*/ 	.byte	0xff
	.zero		1


	//   ....[105]....
        /*078c*/ 	.word	0x00009cf0
        /*0790*/ 	.word	0x00000000
        /*0794*/ 	.word	0x00000078
        /*0798*/ 	.short	0x010a
        /*079a*/ 	.byte	0xff
	.zero		1


	//   ....[106]....
        /*079c*/ 	.word	0x00009d50
        /*07a0*/ 	.word	0x00000000
        /*07a4*/ 	.word	0x00000060
        /*07a8*/ 	.short	0x010a
        /*07aa*/ 	.byte	0xff
	.zero		1


	//   ....[107]....
        /*07ac*/ 	.word	0x00009db0
        /*07b0*/ 	.word	0x00000000
        /*07b4*/ 	.word	0x00000068
        /*07b8*/ 	.short	0x010a
        /*07ba*/ 	.byte	0xff
	.zero		1


	//   ....[108]....
        /*07bc*/ 	.word	0x00009e10
        /*07c0*/ 	.word	0x00000000
        /*07c4*/ 	.word	0x00000070
        /*07c8*/ 	.short	0x010a
        /*07ca*/ 	.byte	0xff
	.zero		1


	//   ....[109]....
        /*07cc*/ 	.word	0x00009e70
        /*07d0*/ 	.word	0x00000000
        /*07d4*/ 	.word	0x00000090
        /*07d8*/ 	.short	0x010a
        /*07da*/ 	.byte	0xff
	.zero		1


	//   ....[110]....
        /*07dc*/ 	.word	0x00009ed0
        /*07e0*/ 	.word	0x00000002
        /*07e4*/ 	.word	0x00000040
        /*07e8*/ 	.short	0x010a
        /*07ea*/ 	.byte	0xff
	.zero		1


	//   ....[111]....
        /*07ec*/ 	.word	0x00009f20
        /*07f0*/ 	.word	0x00000053
        /*07f4*/ 	.word	0x000000a0
        /*07f8*/ 	.short	0x010a
        /*07fa*/ 	.byte	0xff
	.zero		1


	//   ....[112]....
        /*07fc*/ 	.word	0x00009f70
        /*0800*/ 	.word	0x00000003
        /*0804*/ 	.word	0x00000040
        /*0808*/ 	.short	0x010a
        /*080a*/ 	.byte	0xff
	.zero		1


	//   ....[113]....
        /*080c*/ 	.word	0x00009fc0
        /*0810*/ 	.word	0x00000028
        /*0814*/ 	.word	0x00000040
        /*0818*/ 	.short	0x010a
        /*081a*/ 	.byte	0xff
	.zero		1


	//   ....[114]....
        /*081c*/ 	.word	0x0000a010
        /*0820*/ 	.word	0x0000005d
        /*0824*/ 	.word	0x00000040
        /*0828*/ 	.short	0x010a
        /*082a*/ 	.byte	0xff
	.zero		1


	//----- nvinfo : EIATTR_NUM_MBARRIERS
	.align		4
.L_47:
        /*082c*/ 	.byte	0x03, 0x38
        /*082e*/ 	.short	0x0018


	//----- nvinfo : EIATTR_EXIT_INSTR_OFFSETS
	.align		4
        /*0830*/ 	.byte	0x04, 0x1c
        /*0832*/ 	.short	(.L_49 - .L_48)


	//   ....[0]....
.L_48:
        /*0834*/ 	.word	0x00002ef0


	//   ....[1]....
        /*0838*/ 	.word	0x000031a0


	//   ....[2]....
        /*083c*/ 	.word	0x00003200


	//   ....[3]....
        /*0840*/ 	.word	0x00004230


	//   ....[4]....
        /*0844*/ 	.word	0x00005860


	//   ....[5]....
        /*0848*/ 	.word	0x000058a0


	//   ....[6]....
        /*084c*/ 	.word	0x000094e0


	//   ....[7]....
        /*0850*/ 	.word	0x00009560


	//   ....[8]....
        /*0854*/ 	.word	0x00009590


	//   ....[9]....
        /*0858*/ 	.word	0x00009610


	//----- nvinfo : EIATTR_MAX_THREADS
	.align		4
.L_49:
        /*085c*/ 	.byte	0x04, 0x05
        /*085e*/ 	.short	(.L_51 - .L_50)
.L_50:
        /*0860*/ 	.word	0x00000100
        /*0864*/ 	.word	0x00000001
        /*0868*/ 	.word	0x00000001


	//----- nvinfo : EIATTR_CRS_STACK_SIZE
	.align		4
.L_51:
        /*086c*/ 	.byte	0x04, 0x1e
        /*086e*/ 	.short	(.L_53 - .L_52)
.L_52:
        /*0870*/ 	.word	0x00000000


	//----- nvinfo : EIATTR_CBANK_PARAM_SIZE
	.align		4
.L_53:
        /*0874*/ 	.byte	0x03, 0x19
        /*0876*/ 	.short	0x0800


	//----- nvinfo : EIATTR_PARAM_CBANK
	.align		4
        /*0878*/ 	.byte	0x04, 0x0a
        /*087a*/ 	.short	(.L_55 - .L_54)
	.align		4
.L_54:
        /*087c*/ 	.word	index@(.nv.constant0._ZN7cutlass13device_kernelINS_4conv6kernel13ConvUniversalINS1_16ConvProblemShapeILNS1_8OperatorE2ELi2EEENS1_10collective14CollectiveConvINS1_47MainloopSm100TmaUmmaWarpSpecializedImplicitGemmILS5_2ELi4ELi2ELi1ELi2EN4cute5tupleIJNSA_1CILi1EEESD_SD_EEEEENSB_IJNSC_ILi64EEENSB_IJNSC_ILi128EEEEEENSB_IJSG_EEEEEENS_10tfloat32_tESL_NSA_8TiledMMAINSA_8MMA_AtomIJNSA_17SM100_MMA_TF32_SSISL_SL_fLi64ELi128ELNSA_4UMMA5MajorE1ELSQ_1ELNSP_7ScaleInE0ELSR_0EEEEEENSA_6LayoutISE_NSB_IJNSC_ILi0EEESV_SV_EEEEENSB_IJNSA_10UnderscoreESY_SY_EEEEENS7_6detail27Sm100ImplicitGemmTileTraitsINSA_13SM90_TMA_LOADENSA_14ComposedLayoutINSA_7SwizzleILi2ELi5ELi2EEENSA_18smem_ptr_flag_bitsILi32EEENSU_INSB_IJNSC_ILi32EEENSC_ILi4EEEEEENSB_IJSD_S19_EEEEEEEvEENS12_INSA_20SM90_TMA_LOAD_IM2COLES1E_vEEEENS_8epilogue10collective18CollectiveEpilogueINS1J_23Sm100TmaWarpSpecializedILi4ELi2ELi16ELb1ELb0EEEJSK_NSB_IJNSU_ISG_SD_EENSU_IS19_SD_EEEEESL_NSB_IJlNSB_IJSD_llEEESV_EEESL_S1S_NS1J_6fusion15FusionCallbacksIS1N_NS1T_17LinearCombinationISL_fSL_fLNS_15FloatRoundStyleE2EEESK_S1Q_JEEENSA_5SM1004TMEM4LOAD26SM100_TMEM_LOAD_16dp128b8xES13_NS14_INS15_ILi3ELi4ELi3EEES18_NSU_INSB_IJNSC_ILi8EEES19_EEENSB_IJS19_SD_EEEEEEENSA_17SM75_U32x4_LDSM_NENSA_14SM90_TMA_STOREES28_NSA_17SM90_U32x4_STSM_NENSA_39AutoVectorizingCopyWithAssumedAlignmentILi128EEEEEEvvEEEEvNT_6ParamsE)
        /*0880*/ 	.short	0x0380
        /*0882*/ 	.short	0x0800


	//----- nvinfo : EIATTR_SW_WAR
	.align		4
.L_55:
        /*0884*/ 	.byte	0x04, 0x36
        /*0886*/ 	.short	(.L_57 - .L_56)
.L_56:
        /*0888*/ 	.word	0x00000008
.L_57:


//--------------------- .nv.callgraph             --------------------------
	.section	.nv.callgraph,"",@"SHT_CUDA_CALLGRAPH"
	.align	4
	.sectionentsize	8
	.align		4
        /*0000*/ 	.word	0x00000000
	.align		4
        /*0004*/ 	.word	0xffffffff
	.align		4
        /*0008*/ 	.word	index@(_ZN7cutlass13device_kernelINS_4conv6kernel13ConvUniversalINS1_16ConvProblemShapeILNS1_8OperatorE2ELi2EEENS1_10collective14CollectiveConvINS1_47MainloopSm100TmaUmmaWarpSpecializedImplicitGemmILS5_2ELi4ELi2ELi1ELi2EN4cute5tupleIJNSA_1CILi1EEESD_SD_EEEEENSB_IJNSC_ILi64EEENSB_IJNSC_ILi128EEEEEENSB_IJSG_EEEEEENS_10tfloat32_tESL_NSA_8TiledMMAINSA_8MMA_AtomIJNSA_17SM100_MMA_TF32_SSISL_SL_fLi64ELi128ELNSA_4UMMA5MajorE1ELSQ_1ELNSP_7ScaleInE0ELSR_0EEEEEENSA_6LayoutISE_NSB_IJNSC_ILi0EEESV_SV_EEEEENSB_IJNSA_10UnderscoreESY_SY_EEEEENS7_6detail27Sm100ImplicitGemmTileTraitsINSA_13SM90_TMA_LOADENSA_14ComposedLayoutINSA_7SwizzleILi2ELi5ELi2EEENSA_18smem_ptr_flag_bitsILi32EEENSU_INSB_IJNSC_ILi32EEENSC_ILi4EEEEEENSB_IJSD_S19_EEEEEEEvEENS12_INSA_20SM90_TMA_LOAD_IM2COLES1E_vEEEENS_8epilogue10collective18CollectiveEpilogueINS1J_23Sm100TmaWarpSpecializedILi4ELi2ELi16ELb1ELb0EEEJSK_NSB_IJNSU_ISG_SD_EENSU_IS19_SD_EEEEESL_NSB_IJlNSB_IJSD_llEEESV_EEESL_S1S_NS1J_6fusion15FusionCallbacksIS1N_NS1T_17LinearCombinationISL_fSL_fLNS_15FloatRoundStyleE2EEESK_S1Q_JEEENSA_5SM1004TMEM4LOAD26SM100_TMEM_LOAD_16dp128b8xES13_NS14_INS15_ILi3ELi4ELi3EEES18_NSU_INSB_IJNSC_ILi8EEES19_EEENSB_IJS19_SD_EEEEEEENSA_17SM75_U32x4_LDSM_NENSA_14SM90_TMA_STOREES28_NSA_17SM90_U32x4_STSM_NENSA_39AutoVectorizingCopyWithAssumedAlignmentILi128EEEEEEvvEEEEvNT_6ParamsE)
	.align		4
        /*000c*/ 	.word	index@(__assertfail)
	.align		4
        /*0010*/ 	.word	0x00000000
	.align		4
        /*0014*/ 	.word	0xfffffffe
	.align		4
        /*0018*/ 	.word	0x00000000
	.align		4
        /*001c*/ 	.word	0xfffffffd
	.align		4
        /*0020*/ 	.word	0x00000000
	.align		4
        /*0024*/ 	.word	0xfffffffc


//--------------------- .nv.constant4             --------------------------
	.section	.nv.constant4,"a",@progbits
	.align	8
	.align		8
.nv.constant4:
        /*0000*/ 	.dword	__assertfail
	.align		8
        /*0008*/ 	.dword	__unnamed_1
	.align		8
        /*0010*/ 	.dword	__unnamed_2
	.align		8
        /*0018*/ 	.dword	_ZN39_INTERNAL_aa201159_4_k_cu_6e39f10a_53334cuda3std3__45__cpo5beginE
	.align		8
        /*0020*/ 	.dword	_ZN39_INTERNAL_aa201159_4_k_cu_6e39f10a_53334cuda3std3__45__cpo3endE
	.align		8
        /*0028*/ 	.dword	_ZN39_INTERNAL_aa201159_4_k_cu_6e39f10a_53334cuda3std3__45__cpo6cbeginE
	.align		8
        /*0030*/ 	.dword	_ZN39_INTERNAL_aa201159_4_k_cu_6e39f10a_53334cuda3std3__45__cpo4cendE
	.align		8
        /*0038*/ 	.dword	_ZN39_INTERNAL_aa201159_4_k_cu_6e39f10a_53334cuda3std3__441_GLOBAL__N__aa201159_4_k_cu_6e39f10a_53336ignoreE
	.align		8
        /*0040*/ 	.dword	_ZN39_INTERNAL_aa201159_4_k_cu_6e39f10a_53334cuda3std3__419piecewise_constructE
	.align		8
        /*0048*/ 	.dword	_ZN39_INTERNAL_aa201159_4_k_cu_6e39f10a_53334cuda3std3__48in_placeE
	.align		8
        /*0050*/ 	.dword	_ZN39_INTERNAL_aa201159_4_k_cu_6e39f10a_53334cuda3std6ranges3__45__cpo4swapE
	.align		8
        /*0058*/ 	.dword	_ZN39_INTERNAL_aa201159_4_k_cu_6e39f10a_53334cuda3std6ranges3__45__cpo9iter_moveE
	.align		8
        /*0060*/ 	.dword	_ZN39_INTERNAL_aa201159_4_k_cu_6e39f10a_53334cute7productE
	.align		8
        /*0068*/ 	.dword	_ZN39_INTERNAL_aa201159_4_k_cu_6e39f10a_53334cute1_E
	.align		8
        /*0070*/ 	.dword	$str$27
	.align		8
        /*0078*/ 	.dword	$str$28
	.align		8
        /*0080*/ 	.dword	$str$29
	.align		8
        /*0088*/ 	.dword	$str$30


//--------------------- .text._ZN7cutlass13device_kernelINS_4conv6kernel13ConvUniversalINS1_16ConvProblemShapeILNS1_8OperatorE2ELi2EEENS1_10collective14CollectiveConvINS1_47MainloopSm100TmaUmmaWarpSpecializedImplicitGemmILS5_2ELi4ELi2ELi1ELi2EN4cute5tupleIJNSA_1CILi1EEESD_SD_EEEEENSB_IJNSC_ILi64EEENSB_IJNSC_ILi128EEEEEENSB_IJSG_EEEEEENS_10tfloat32_tESL_NSA_8TiledMMAINSA_8MMA_AtomIJNSA_17SM100_MMA_TF32_SSISL_SL_fLi64ELi128ELNSA_4UMMA5MajorE1ELSQ_1ELNSP_7ScaleInE0ELSR_0EEEEEENSA_6LayoutISE_NSB_IJNSC_ILi0EEESV_SV_EEEEENSB_IJNSA_10UnderscoreESY_SY_EEEEENS7_6detail27Sm100ImplicitGemmTileTraitsINSA_13SM90_TMA_LOADENSA_14ComposedLayoutINSA_7SwizzleILi2ELi5ELi2EEENSA_18smem_ptr_flag_bitsILi32EEENSU_INSB_IJNSC_ILi32EEENSC_ILi4EEEEEENSB_IJSD_S19_EEEEEEEvEENS12_INSA_20SM90_TMA_LOAD_IM2COLES1E_vEEEENS_8epilogue10collective18CollectiveEpilogueINS1J_23Sm100TmaWarpSpecializedILi4ELi2ELi16ELb1ELb0EEEJSK_NSB_IJNSU_ISG_SD_EENSU_IS19_SD_EEEEESL_NSB_IJlNSB_IJSD_llEEESV_EEESL_S1S_NS1J_6fusion15FusionCallbacksIS1N_NS1T_17LinearCombinationISL_fSL_fLNS_15FloatRoundStyleE2EEESK_S1Q_JEEENSA_5SM1004TMEM4LOAD26SM100_TMEM_LOAD_16dp128b8xES13_NS14_INS15_ILi3ELi4ELi3EEES18_NSU_INSB_IJNSC_ILi8EEES19_EEENSB_IJS19_SD_EEEEEEENSA_17SM75_U32x4_LDSM_NENSA_14SM90_TMA_STOREES28_NSA_17SM90_U32x4_STSM_NENSA_39AutoVectorizingCopyWithAssumedAlignmentILi128EEEEEEvvEEEEvNT_6ParamsE --------------------------
	.section	.text._ZN7cutlass13device_kernelINS_4conv6kernel13ConvUniversalINS1_16ConvProblemShapeILNS1_8OperatorE2ELi2EEENS1_10collective14CollectiveConvINS1_47MainloopSm100TmaUmmaWarpSpecializedImplicitGemmILS5_2ELi4ELi2ELi1ELi2EN4cute5tupleIJNSA_1CILi1EEESD_SD_EEEEENSB_IJNSC_ILi64EEENSB_IJNSC_ILi128EEEEEENSB_IJSG_EEEEEENS_10tfloat32_tESL_NSA_8TiledMMAINSA_8MMA_AtomIJNSA_17SM100_MMA_TF32_SSISL_SL_fLi64ELi128ELNSA_4UMMA5MajorE1ELSQ_1ELNSP_7ScaleInE0ELSR_0EEEEEENSA_6LayoutISE_NSB_IJNSC_ILi0EEESV_SV_EEEEENSB_IJNSA_10UnderscoreESY_SY_EEEEENS7_6detail27Sm100ImplicitGemmTileTraitsINSA_13SM90_TMA_LOADENSA_14ComposedLayoutINSA_7SwizzleILi2ELi5ELi2EEENSA_18smem_ptr_flag_bitsILi32EEENSU_INSB_IJNSC_ILi32EEENSC_ILi4EEEEEENSB_IJSD_S19_EEEEEEEvEENS12_INSA_20SM90_TMA_LOAD_IM2COLES1E_vEEEENS_8epilogue10collective18CollectiveEpilogueINS1J_23Sm100TmaWarpSpecializedILi4ELi2ELi16ELb1ELb0EEEJSK_NSB_IJNSU_ISG_SD_EENSU_IS19_SD_EEEEESL_NSB_IJlNSB_IJSD_llEEESV_EEESL_S1S_NS1J_6fusion15FusionCallbacksIS1N_NS1T_17LinearCombinationISL_fSL_fLNS_15FloatRoundStyleE2EEESK_S1Q_JEEENSA_5SM1004TMEM4LOAD26SM100_TMEM_LOAD_16dp128b8xES13_NS14_INS15_ILi3ELi4ELi3EEES18_NSU_INSB_IJNSC_ILi8EEES19_EEENSB_IJS19_SD_EEEEEEENSA_17SM75_U32x4_LDSM_NENSA_14SM90_TMA_STOREES28_NSA_17SM90_U32x4_STSM_NENSA_39AutoVectorizingCopyWithAssumedAlignmentILi128EEEEEEvvEEEEvNT_6ParamsE,"ax",@progbits
	.align	128
.text._ZN7cutlass13device_kernelINS_4conv6kernel13ConvUniversalINS1_16ConvProblemShapeILNS1_8OperatorE2ELi2EEENS1_10collective14CollectiveConvINS1_47MainloopSm100TmaUmmaWarpSpecializedImplicitGemmILS5_2ELi4ELi2ELi1ELi2EN4cute5tupleIJNSA_1CILi1EEESD_SD_EEEEENSB_IJNSC_ILi64EEENSB_IJNSC_ILi128EEEEEENSB_IJSG_EEEEEENS_10tfloat32_tESL_NSA_8TiledMMAINSA_8MMA_AtomIJNSA_17SM100_MMA_TF32_SSISL_SL_fLi64ELi128ELNSA_4UMMA5MajorE1ELSQ_1ELNSP_7ScaleInE0ELSR_0EEEEEENSA_6LayoutISE_NSB_IJNSC_ILi0EEESV_SV_EEEEENSB_IJNSA_10UnderscoreESY_SY_EEEEENS7_6detail27Sm100ImplicitGemmTileTraitsINSA_13SM90_TMA_LOADENSA_14ComposedLayoutINSA_7SwizzleILi2ELi5ELi2EEENSA_18smem_ptr_flag_bitsILi32EEENSU_INSB_IJNSC_ILi32EEENSC_ILi4EEEEEENSB_IJSD_S19_EEEEEEEvEENS12_INSA_20SM90_TMA_LOAD_IM2COLES1E_vEEEENS_8epilogue10collective18CollectiveEpilogueINS1J_23Sm100TmaWarpSpecializedILi4ELi2ELi16ELb1ELb0EEEJSK_NSB_IJNSU_ISG_SD_EENSU_IS19_SD_EEEEESL_NSB_IJlNSB_IJSD_llEEESV_EEESL_S1S_NS1J_6fusion15FusionCallbacksIS1N_NS1T_17LinearCombinationISL_fSL_fLNS_15FloatRoundStyleE2EEESK_S1Q_JEEENSA_5SM1004TMEM4LOAD26SM100_TMEM_LOAD_16dp128b8xES13_NS14_INS15_ILi3ELi4ELi3EEES18_NSU_INSB_IJNSC_ILi8EEES19_EEENSB_IJS19_SD_EEEEEEENSA_17SM75_U32x4_LDSM_NENSA_14SM90_TMA_STOREES28_NSA_17SM90_U32x4_STSM_NENSA_39AutoVectorizingCopyWithAssumedAlignmentILi128EEEEEEvvEEEEvNT_6ParamsE:
        .type           _ZN7cutlass13device_kernelINS_4conv6kernel13ConvUniversalINS1_16ConvProblemShapeILNS1_8OperatorE2ELi2EEENS1_10collective14CollectiveConvINS1_47MainloopSm100TmaUmmaWarpSpecializedImplicitGemmILS5_2ELi4ELi2ELi1ELi2EN4cute5tupleIJNSA_1CILi1EEESD_SD_EEEEENSB_IJNSC_ILi64EEENSB_IJNSC_ILi128EEEEEENSB_IJSG_EEEEEENS_10tfloat32_tESL_NSA_8TiledMMAINSA_8MMA_AtomIJNSA_17SM100_MMA_TF32_SSISL_SL_fLi64ELi128ELNSA_4UMMA5MajorE1ELSQ_1ELNSP_7ScaleInE0ELSR_0EEEEEENSA_6LayoutISE_NSB_IJNSC_ILi0EEESV_SV_EEEEENSB_IJNSA_10UnderscoreESY_SY_EEEEENS7_6detail27Sm100ImplicitGemmTileTraitsINSA_13SM90_TMA_LOADENSA_14ComposedLayoutINSA_7SwizzleILi2ELi5ELi2EEENSA_18smem_ptr_flag_bitsILi32EEENSU_INSB_IJNSC_ILi32EEENSC_ILi4EEEEEENSB_IJSD_S19_EEEEEEEvEENS12_INSA_20SM90_TMA_LOAD_IM2COLES1E_vEEEENS_8epilogue10collective18CollectiveEpilogueINS1J_23Sm100TmaWarpSpecializedILi4ELi2ELi16ELb1ELb0EEEJSK_NSB_IJNSU_ISG_SD_EENSU_IS19_SD_EEEEESL_NSB_IJlNSB_IJSD_llEEESV_EEESL_S1S_NS1J_6fusion15FusionCallbacksIS1N_NS1T_17LinearCombinationISL_fSL_fLNS_15FloatRoundStyleE2EEESK_S1Q_JEEENSA_5SM1004TMEM4LOAD26SM100_TMEM_LOAD_16dp128b8xES13_NS14_INS15_ILi3ELi4ELi3EEES18_NSU_INSB_IJNSC_ILi8EEES19_EEENSB_IJS19_SD_EEEEEEENSA_17SM75_U32x4_LDSM_NENSA_14SM90_TMA_STOREES28_NSA_17SM90_U32x4_STSM_NENSA_39AutoVectorizingCopyWithAssumedAlignmentILi128EEEEEEvvEEEEvNT_6ParamsE,@function
        .size           _ZN7cutlass13device_kernelINS_4conv6kernel13ConvUniversalINS1_16ConvProblemShapeILNS1_8OperatorE2ELi2EEENS1_10collective14CollectiveConvINS1_47MainloopSm100TmaUmmaWarpSpecializedImplicitGemmILS5_2ELi4ELi2ELi1ELi2EN4cute5tupleIJNSA_1CILi1EEESD_SD_EEEEENSB_IJNSC_ILi64EEENSB_IJNSC_ILi128EEEEEENSB_IJSG_EEEEEENS_10tfloat32_tESL_NSA_8TiledMMAINSA_8MMA_AtomIJNSA_17SM100_MMA_TF32_SSISL_SL_fLi64ELi128ELNSA_4UMMA5MajorE1ELSQ_1ELNSP_7ScaleInE0ELSR_0EEEEEENSA_6LayoutISE_NSB_IJNSC_ILi0EEESV_SV_EEEEENSB_IJNSA_10UnderscoreESY_SY_EEEEENS7_6detail27Sm100ImplicitGemmTileTraitsINSA_13SM90_TMA_LOADENSA_14ComposedLayoutINSA_7SwizzleILi2ELi5ELi2EEENSA_18smem_ptr_flag_bitsILi32EEENSU_INSB_IJNSC_ILi32EEENSC_ILi4EEEEEENSB_IJSD_S19_EEEEEEEvEENS12_INSA_20SM90_TMA_LOAD_IM2COLES1E_vEEEENS_8epilogue10collective18CollectiveEpilogueINS1J_23Sm100TmaWarpSpecializedILi4ELi2ELi16ELb1ELb0EEEJSK_NSB_IJNSU_ISG_SD_EENSU_IS19_SD_EEEEESL_NSB_IJlNSB_IJSD_llEEESV_EEESL_S1S_NS1J_6fusion15FusionCallbacksIS1N_NS1T_17LinearCombinationISL_fSL_fLNS_15FloatRoundStyleE2EEESK_S1Q_JEEENSA_5SM1004TMEM4LOAD26SM100_TMEM_LOAD_16dp128b8xES13_NS14_INS15_ILi3ELi4ELi3EEES18_NSU_INSB_IJNSC_ILi8EEES19_EEENSB_IJS19_SD_EEEEEEENSA_17SM75_U32x4_LDSM_NENSA_14SM90_TMA_STOREES28_NSA_17SM90_U32x4_STSM_NENSA_39AutoVectorizingCopyWithAssumedAlignmentILi128EEEEEEvvEEEEvNT_6ParamsE,(.L_x_166 - _ZN7cutlass13device_kernelINS_4conv6kernel13ConvUniversalINS1_16ConvProblemShapeILNS1_8OperatorE2ELi2EEENS1_10collective14CollectiveConvINS1_47MainloopSm100TmaUmmaWarpSpecializedImplicitGemmILS5_2ELi4ELi2ELi1ELi2EN4cute5tupleIJNSA_1CILi1EEESD_SD_EEEEENSB_IJNSC_ILi64EEENSB_IJNSC_ILi128EEEEEENSB_IJSG_EEEEEENS_10tfloat32_tESL_NSA_8TiledMMAINSA_8MMA_AtomIJNSA_17SM100_MMA_TF32_SSISL_SL_fLi64ELi128ELNSA_4UMMA5MajorE1ELSQ_1ELNSP_7ScaleInE0ELSR_0EEEEEENSA_6LayoutISE_NSB_IJNSC_ILi0EEESV_SV_EEEEENSB_IJNSA_10UnderscoreESY_SY_EEEEENS7_6detail27Sm100ImplicitGemmTileTraitsINSA_13SM90_TMA_LOADENSA_14ComposedLayoutINSA_7SwizzleILi2ELi5ELi2EEENSA_18smem_ptr_flag_bitsILi32EEENSU_INSB_IJNSC_ILi32EEENSC_ILi4EEEEEENSB_IJSD_S19_EEEEEEEvEENS12_INSA_20SM90_TMA_LOAD_IM2COLES1E_vEEEENS_8epilogue10collective18CollectiveEpilogueINS1J_23Sm100TmaWarpSpecializedILi4ELi2ELi16ELb1ELb0EEEJSK_NSB_IJNSU_ISG_SD_EENSU_IS19_SD_EEEEESL_NSB_IJlNSB_IJSD_llEEESV_EEESL_S1S_NS1J_6fusion15FusionCallbacksIS1N_NS1T_17LinearCombinationISL_fSL_fLNS_15FloatRoundStyleE2EEESK_S1Q_JEEENSA_5SM1004TMEM4LOAD26SM100_TMEM_LOAD_16dp128b8xES13_NS14_INS15_ILi3ELi4ELi3EEES18_NSU_INSB_IJNSC_ILi8EEES19_EEENSB_IJS19_SD_EEEEEEENSA_17SM75_U32x4_LDSM_NENSA_14SM90_TMA_STOREES28_NSA_17SM90_U32x4_STSM_NENSA_39AutoVectorizingCopyWithAssumedAlignmentILi128EEEEEEvvEEEEvNT_6ParamsE)
        .other          _ZN7cutlass13device_kernelINS_4conv6kernel13ConvUniversalINS1_16ConvProblemShapeILNS1_8OperatorE2ELi2EEENS1_10collective14CollectiveConvINS1_47MainloopSm100TmaUmmaWarpSpecializedImplicitGemmILS5_2ELi4ELi2ELi1ELi2EN4cute5tupleIJNSA_1CILi1EEESD_SD_EEEEENSB_IJNSC_ILi64EEENSB_IJNSC_ILi128EEEEEENSB_IJSG_EEEEEENS_10tfloat32_tESL_NSA_8TiledMMAINSA_8MMA_AtomIJNSA_17SM100_MMA_TF32_SSISL_SL_fLi64ELi128ELNSA_4UMMA5MajorE1ELSQ_1ELNSP_7ScaleInE0ELSR_0EEEEEENSA_6LayoutISE_NSB_IJNSC_ILi0EEESV_SV_EEEEENSB_IJNSA_10UnderscoreESY_SY_EEEEENS7_6detail27Sm100ImplicitGemmTileTraitsINSA_13SM90_TMA_LOADENSA_14ComposedLayoutINSA_7SwizzleILi2ELi5ELi2EEENSA_18smem_ptr_flag_bitsILi32EEENSU_INSB_IJNSC_ILi32EEENSC_ILi4EEEEEENSB_IJSD_S19_EEEEEEEvEENS12_INSA_20SM90_TMA_LOAD_IM2COLES1E_vEEEENS_8epilogue10collective18CollectiveEpilogueINS1J_23Sm100TmaWarpSpecializedILi4ELi2ELi16ELb1ELb0EEEJSK_NSB_IJNSU_ISG_SD_EENSU_IS19_SD_EEEEESL_NSB_IJlNSB_IJSD_llEEESV_EEESL_S1S_NS1J_6fusion15FusionCallbacksIS1N_NS1T_17LinearCombinationISL_fSL_fLNS_15FloatRoundStyleE2EEESK_S1Q_JEEENSA_5SM1004TMEM4LOAD26SM100_TMEM_LOAD_16dp128b8xES13_NS14_INS15_ILi3ELi4ELi3EEES18_NSU_INSB_IJNSC_ILi8EEES19_EEENSB_IJS19_SD_EEEEEEENSA_17SM75_U32x4_LDSM_NENSA_14SM90_TMA_STOREES28_NSA_17SM90_U32x4_STSM_NENSA_39AutoVectorizingCopyWithAssumedAlignmentILi128EEEEEEvvEEEEvNT_6ParamsE,@"STO_CUDA_ENTRY STV_DEFAULT"
_ZN7cutlass13device_kernelINS_4conv6kernel13ConvUniversalINS1_16ConvProblemShapeILNS1_8OperatorE2ELi2EEENS1_10collective14CollectiveConvINS1_47MainloopSm100TmaUmmaWarpSpecializedImplicitGemmILS5_2ELi4ELi2ELi1ELi2EN4cute5tupleIJNSA_1CILi1EEESD_SD_EEEEENSB_IJNSC_ILi64EEENSB_IJNSC_ILi128EEEEEENSB_IJSG_EEEEEENS_10tfloat32_tESL_NSA_8TiledMMAINSA_8MMA_AtomIJNSA_17SM100_MMA_TF32_SSISL_SL_fLi64ELi128ELNSA_4UMMA5MajorE1ELSQ_1ELNSP_7ScaleInE0ELSR_0EEEEEENSA_6LayoutISE_NSB_IJNSC_ILi0EEESV_SV_EEEEENSB_IJNSA_10UnderscoreESY_SY_EEEEENS7_6detail27Sm100ImplicitGemmTileTraitsINSA_13SM90_TMA_LOADENSA_14ComposedLayoutINSA_7SwizzleILi2ELi5ELi2EEENSA_18smem_ptr_flag_bitsILi32EEENSU_INSB_IJNSC_ILi32EEENSC_ILi4EEEEEENSB_IJSD_S19_EEEEEEEvEENS12_INSA_20SM90_TMA_LOAD_IM2COLES1E_vEEEENS_8epilogue10collective18CollectiveEpilogueINS1J_23Sm100TmaWarpSpecializedILi4ELi2ELi16ELb1ELb0EEEJSK_NSB_IJNSU_ISG_SD_EENSU_IS19_SD_EEEEESL_NSB_IJlNSB_IJSD_llEEESV_EEESL_S1S_NS1J_6fusion15FusionCallbacksIS1N_NS1T_17LinearCombinationISL_fSL_fLNS_15FloatRoundStyleE2EEESK_S1Q_JEEENSA_5SM1004TMEM4LOAD26SM100_TMEM_LOAD_16dp128b8xES13_NS14_INS15_ILi3ELi4ELi3EEES18_NSU_INSB_IJNSC_ILi8EEES19_EEENSB_IJS19_SD_EEEEEEENSA_17SM75_U32x4_LDSM_NENSA_14SM90_TMA_STOREES28_NSA_17SM90_U32x4_STSM_NENSA_39AutoVectorizingCopyWithAssumedAlignmentILi128EEEEEEvvEEEEvNT_6ParamsE:
[----:B------:R-:W1:Y:S01]  /*0000*/  LDC R1, c[0x0][0x37c] ;  /* 0x0000df00ff017b82 */ /* 0x000e620000000800 */
[----:B------:R-:W2:Y:S01]  /*0010*/  S2R R68, SR_TID.X ;  /* 0x0000000000447919 */ /* 0x000ea20000002100 */
[----:B------:R-:W3:Y:S01]  /*0020*/  LDCU.64 UR8, c[0x0][0x890] ;  /* 0x00011200ff0877ac */ /* 0x000ee20008000a00 */
[----:B-1----:R-:W-:Y:S01]  /*0030*/  VIADD R1, R1, 0xfffffff8 ;  /* 0xfffffff801017836 */ /* 0x002fe20000000000 */
[----:B------:R-:W-:Y:S02]  /*0040*/  PRMT R69, RZ, 0x7610, R69 ;  /* 0x00007610ff457816 */ /* 0x000fe40000000045 */
[----:B------:R-:W-:Y:S01]  /*0050*/  ELECT P3, URZ, PT ;  /* 0x0000000000ff782f */ /* 0x000fe20003860000 */
[----:B---3--:R-:W-:-:S04]  /*0060*/  UISETP.NE.U32.AND UP0, UPT, UR8, URZ, UPT ;  /* 0x000000ff0800728c */ /* 0x008fc8000bf05070 */
[----:B------:R-:W-:Y:S01]  /*0070*/  UISETP.NE.AND.EX UP0, UPT, UR9, URZ, UPT, UP0 ;  /* 0x000000ff0900728c */ /* 0x000fe2000bf05300 */
[----:B--2---:R-:W-:-:S05]  /*0080*/  SHF.R.U32.HI R70, RZ, 0x5, R68 ;  /* 0x00000005ff467819 */ /* 0x004fca0000011644 */
[----:B------:R-:W1:Y:S02]  /*0090*/  SHFL.IDX PT, R0, R70, RZ, 0x1f ;  /* 0x00001fff46007589 */ /* 0x000e6400000e0000 */
[----:B-1----:R-:W-:Y:S01]  /*00a0*/  R2UR UR18, R0 ;  /* 0x00000000001272ca */ /* 0x002fe200000e0000 */
[----:B------:R-:W-:-:S14]  /*00b0*/  BRA.U UP0, `(.L_x_0) ;  /* 0x0000000100307547 */ /* 0x000fdc000b800000 */
[----:B------:R-:W1:Y:S02]  /*00c0*/  LDCU.64 UR4, c[0x0][0x888] ;  /* 0x00011100ff0477ac */ /* 0x000e640008000a00 */
[----:B-1----:R-:W-:-:S04]  /*00d0*/  UISETP.NE.U32.AND UP0, UPT, UR4, URZ, UPT ;  /* 0x000000ff0400728c */ /* 0x002fc8000bf05070 */
[----:B------:R-:W-:-:S09]  /*00e0*/  UISETP.NE.AND.EX UP0, UPT, UR5, URZ, UPT, UP0 ;  /* 0x000000ff0500728c */ /* 0x000fd2000bf05300 */
[----:B------:R-:W-:Y:S05]  /*00f0*/  BRA.U !UP0, `(.L_x_1) ;  /* 0x0000000108147547 */ /* 0x000fea000b800000 */
[----:B------:R-:W1:Y:S01]  /*0100*/  LDC.64 R2, c[0x0][0x888] ;  /* 0x00022200ff027b82 */ /* 0x000e620000000a00 */
[----:B------:R-:W1:Y:S02]  /*0110*/  LDCU.64 UR4, c[0x0][0x358] ;  /* 0x00006b00ff0477ac */ /* 0x000e640008000a00 */
[----:B-1----:R1:W5:Y:S01]  /*0120*/  LDG.E R27, desc[UR4][R2.64] ;  /* 0x00000004021b7981 */ /* 0x002362000c1e1900 */
[----:B------:R-:W-:Y:S01]  /*0130*/  HFMA2 R69, -RZ, RZ, 0, 5.9604644775390625e-08 ;  /* 0x00000001ff457431 */ /* 0x000fe200000001ff */
[----:B------:R-:W-:Y:S05]  /*0140*/  BRA `(.L_x_0) ;  /* 0x00000000000c7947 */ /* 0x000fea0003800000 */
.L_x_1:
[----:B------:R-:W1:Y:S01]  /*0150*/  LDCU UR4, c[0x0][0x880] ;  /* 0x00011000ff0477ac */ /* 0x000e620008000800 */
[----:B------:R-:W-:Y:S01]  /*0160*/  HFMA2 R69, -RZ, RZ, 0, 5.9604644775390625e-08 ;  /* 0x00000001ff457431 */ /* 0x000fe200000001ff */
[----:B-1----:R-:W-:-:S07]  /*0170*/  MOV R27, UR4 ;  /* 0x00000004001b7c02 */ /* 0x002fce0008000f00 */
.L_x_0:
[----:B------:R-:W2:Y:S02]  /*0180*/  LDCU.64 UR4, c[0x0][0x8b0] ;  /* 0x00011600ff0477ac */ /* 0x000ea40008000a00 */
[----:B--2---:R-:W-:-:S04]  /*0190*/  UISETP.NE.U32.AND UP0, UPT, UR4, URZ, UPT ;  /* 0x000000ff0400728c */ /* 0x004fc8000bf05070 */
[----:B------:R-:W-:-:S09]  /*01a0*/  UISETP.NE.AND.EX UP0, UPT, UR5, URZ, UPT, UP0 ;  /* 0x000000ff0500728c */ /* 0x000fd2000bf05300 */
[----:B------:R-:W-:Y:S05]  /*01b0*/  BRA.U UP0, `(.L_x_2) ;  /* 0x0000000100287547 */ /* 0x000fea000b800000 */
[----:B------:R-:W2:Y:S02]  /*01c0*/  LDCU.64 UR4, c[0x0][0x8a8] ;  /* 0x00011500ff0477ac */ /* 0x000ea40008000a00 */
[----:B--2---:R-:W-:-:S04]  /*01d0*/  UISETP.NE.U32.AND UP0, UPT, UR4, URZ, UPT ;  /* 0x000000ff0400728c */ /* 0x004fc8000bf05070 */
[----:B------:R-:W-:-:S09]  /*01e0*/  UISETP.NE.AND.EX UP0, UPT, UR5, URZ, UPT, UP0 ;  /* 0x000000ff0500728c */ /* 0x000fd2000bf05300 */
[----:B------:R-:W-:Y:S05]  /*01f0*/  BRA.U !UP0, `(.L_x_3) ;  /* 0x0000000108107547 */ /* 0x000fea000b800000 */
[----:B------:R-:W2:Y:S01]  /*0200*/  LDC.64 R24, c[0x0][0x8a8] ;  /* 0x00022a00ff187b82 */ /* 0x000ea20000000a00 */
[----:B------:R-:W2:Y:S02]  /*0210*/  LDCU.64 UR4, c[0x0][0x358] ;  /* 0x00006b00ff0477ac */ /* 0x000ea40008000a00 */
[----:B--2---:R2:W5:Y:S01]  /*0220*/  LDG.E R24, desc[UR4][R24.64] ;  /* 0x0000000418187981 */ /* 0x004562000c1e1900 */
[----:B------:R-:W-:Y:S05]  /*0230*/  BRA `(.L_x_2) ;  /* 0x0000000000087947 */ /* 0x000fea0003800000 */
.L_x_3:
[----:B------:R-:W2:Y:S02]  /*0240*/  LDCU UR4, c[0x0][0x8a0] ;  /* 0x00011400ff0477ac */ /* 0x000ea40008000800 */
[----:B--2---:R-:W-:Y:S02]  /*0250*/  MOV R24, UR4 ;  /* 0x0000000400187c02 */ /* 0x004fe40008000f00 */
.L_x_2:
[----:B------:R-:W-:Y:S01]  /*0260*/  IMAD.U32 R0, RZ, RZ, UR18 ;  /* 0x00000012ff007e24 */ /* 0x000fe2000f8e00ff */
[----:B------:R-:W-:Y:S04]  /*0270*/  BSSY.RECONVERGENT B0, `(.L_x_4) ;  /* 0x000000c000007945 */ /* 0x000fe80003800200 */
[C---:B------:R-:W-:Y:S02]  /*0280*/  ISETP.NE.OR P1, PT, R0.reuse, 0x1, !P3 ;  /* 0x000000010000780c */ /* 0x040fe40005f25670 */
[----:B------:R-:W-:-:S11]  /*0290*/  ISETP.NE.OR P0, PT, R0, 0x3, !P3 ;  /* 0x000000030000780c */ /* 0x000fd60005f05670 */
[----:B------:R-:W-:Y:S05]  /*02a0*/  @P1 BRA `(.L_x_5) ;  /* 0x0000000000201947 */ /* 0x000fea0003800000 */
[----:B------:R-:W3:Y:S02]  /*02b0*/  LDCU.64 UR4, c[0x0][0x348] ;  /* 0x00006900ff0477ac */ /* 0x000ee40008000a00 */
[----:B---3--:R-:W-:Y:S02]  /*02c0*/  UIADD3 UR6, UP1, UPT, UR4, 0x80, URZ ;  /* 0x0000008004067890 */ /* 0x008fe4000ff3e0ff */
[----:B------:R-:W-:Y:S02]  /*02d0*/  UIADD3 UR4, UP0, UPT, UR4, 0x180, URZ ;  /* 0x0000018004047890 */ /* 0x000fe4000ff1e0ff */
[----:B------:R-:W-:Y:S02]  /*02e0*/  UIADD3.X UR7, UPT, UPT, URZ, UR5, URZ, UP1, !UPT ;  /* 0x00000005ff077290 */ /* 0x000fe40008ffe4ff */
[----:B------:R-:W-:-:S07]  /*02f0*/  UIADD3.X UR5, UPT, UPT, URZ, UR5, URZ, UP0, !UPT ;  /* 0x00000005ff057290 */ /* 0x000fce00087fe4ff */
[----:B------:R3:W-:Y:S02]  /*0300*/  UTMACCTL.PF [UR6] ;  /* 0x00000000060079b9 */ /* 0x0007e40008040000 */
[----:B------:R3:W-:Y:S02]  /*0310*/  UTMACCTL.PF [UR4] ;  /* 0x00000000040079b9 */ /* 0x0007e40008040000 */
[----:B---3--:R-:W-:Y:S01]  /*0320*/  NOP ;  /* 0x0000000000007918 */ /* 0x008fe20000000000 */
.L_x_5:
[----:B------:R-:W-:Y:S05]  /*0330*/  BSYNC.RECONVERGENT B0 ;  /* 0x0000000000007941 */ /* 0x000fea0003800200 */
.L_x_4:
[----:B------:R-:W-:Y:S04]  /*0340*/  BSSY.RECONVERGENT B0, `(.L_x_6) ;  /* 0x000000a000007945 */ /* 0x000fe80003800200 */
        /* <DEDUP_REMOVED lines=9> */
.L_x_7:
[----:B------:R-:W-:Y:S05]  /*03e0*/  BSYNC.RECONVERGENT B0 ;  /* 0x0000000000007941 */ /* 0x000fea0003800200 */
.L_x_6:
[----:B------:R-:W3:Y:S01]  /*03f0*/  LDCU.64 UR4, c[0x0][0x888] ;  /* 0x00011100ff0477ac */ /* 0x000ee20008000a00 */
[----:B------:R-:W-:Y:S02]  /*0400*/  UISETP.EQ.U32.AND UP2, UPT, UR8, URZ, UPT ;  /* 0x000000ff0800728c */ /* 0x000fe4000bf42070 */
[----:B------:R-:W-:Y:S02]  /*0410*/  UPLOP3.LUT UP3, UPT, UPT, UPT, UPT, 0x80, 0x8 ;  /* 0x000000000008789c */ /* 0x000fe40003f6f070 */
[----:B---3--:R-:W-:-:S04]  /*0420*/  UISETP.NE.U32.AND UP0, UPT, UR4, URZ, UPT ;  /* 0x000000ff0400728c */ /* 0x008fc8000bf05070 */
[----:B------:R-:W-:-:S04]  /*0430*/  UISETP.NE.AND.EX UP1, UPT, UR5, URZ, UPT, UP0 ;  /* 0x000000ff0500728c */ /* 0x000fc8000bf25300 */
[----:B------:R-:W-:-:S04]  /*0440*/  UISETP.EQ.OR.EX UP4, UPT, UR9, URZ, !UP1, UP2 ;  /* 0x000000ff0900728c */ /* 0x000fc8000cf82720 */
[----:B------:R-:W-:-:S06]  /*0450*/  UP2UR UR4, UPR, URZ, 0x10 ;  /* 0x00000010ff047883 */ /* 0x000fcc0008000000 */
[----:B------:R-:W-:Y:S01]  /*0460*/  MOV R73, UR4 ;  /* 0x0000000400497c02 */ /* 0x000fe20008000f00 */
[----:B------:R-:W-:Y:S06]  /*0470*/  BRA.U !UP4, `(.L_x_8) ;  /* 0x000000010c207547 */ /* 0x000fec000b800000 */
[----:B------:R-:W-:Y:S01]  /*0480*/  UISETP.NE.U32.AND UP2, UPT, UR8, URZ, UPT ;  /* 0x000000ff0800728c */ /* 0x000fe2000bf45070 */
[----:B-----5:R-:W-:Y:S01]  /*0490*/  FSETP.NEU.AND P0, PT, R27, RZ, PT ;  /* 0x000000ff1b00720b */ /* 0x020fe20003f0d000 */
[----:B------:R-:W-:Y:S02]  /*04a0*/  USEL UR4, URZ, 0xffffffff, UP1 ;  /* 0xffffffffff047887 */ /* 0x000fe40008800000 */
[----:B------:R-:W-:-:S10]  /*04b0*/  UISETP.NE.AND.EX UP2, UPT, UR9, URZ, UPT, UP2 ;  /* 0x000000ff0900728c */ /* 0x000fd4000bf45320 */
[----:B------:R-:W-:Y:S01]  /*04c0*/  VOTEU.ANY UP0, P0 ;  /* 0x0000000000ff7886 */ /* 0x000fe20000000100 */
[----:B------:R-:W-:-:S04]  /*04d0*/  @!UP2 USEL UR4, URZ, 0xffffffff, UP0 ;  /* 0xffffffffff04a887 */ /* 0x000fc80008000000 */
[----:B------:R-:W-:-:S04]  /*04e0*/  ULOP3.LUT UR4, UR4, 0x1, URZ, 0xc0, !UPT ;  /* 0x0000000104047892 */ /* 0x000fc8000f8ec0ff */
[----:B------:R-:W-:-:S11]  /*04f0*/  UISETP.NE.U32.AND UP3, UPT, UR4, 0x1, UPT ;  /* 0x000000010400788c */ /* 0x000fd6000bf65070 */
.L_x_8:
[----:B-1----:R-:W1:Y:S01]  /*0500*/  SHFL.IDX PT, R2, R70, RZ, 0x1f ;  /* 0x00001fff46027589 */ /* 0x002e6200000e0000 */
[----:B------:R-:W-:-:S04]  /*0510*/  UISETP.NE.AND UP0, UPT, UR18, 0x2, UPT ;  /* 0x000000021200788c */ /* 0x000fc8000bf05270 */
[----:B------:R-:W-:Y:S01]  /*0520*/  USEL UR63, URZ, 0x1, UP0 ;  /* 0x00000001ff3f7887 */ /* 0x000fe20008000000 */
[----:B-1----:R-:W-:-:S13]  /*0530*/  ISETP.NE.AND P0, PT, R2, RZ, PT ;  /* 0x000000ff0200720c */ /* 0x002fda0003f05270 */
[----:B------:R-:W-:Y:S05]  /*0540*/  @P0 BRA `(.L_x_9) ;  /* 0x0000000000480947 */ /* 0x000fea0003800000 */
[----:B------:R-:W1:Y:S01]  /*0550*/  S2UR UR4, SR_CgaCtaId ;  /* 0x00000000000479c3 */ /* 0x000e620000008800 */
[----:B------:R-:W-:Y:S01]  /*0560*/  UMOV UR5, 0x400 ;  /* 0x0000040000057882 */ /* 0x000fe20000000000 */
[----:B------:R-:W-:Y:S01]  /*0570*/  UMOV UR6, 0x1 ;  /* 0x0000000100067882 */ /* 0x000fe20000000000 */
[----:B------:R-:W-:Y:S01]  /*0580*/  ELECT P0, URZ, PT ;  /* 0x0000000000ff782f */ /* 0x000fe20003800000 */
[----:B------:R-:W-:-:S04]  /*0590*/  UIADD3 UR6, UPT, UPT, -UR6, 0x100000, URZ ;  /* 0x0010000006067890 */ /* 0x000fc8000fffe1ff */
[----:B------:R-:W-:Y:S02]  /*05a0*/  USHF.L.U32 UR7, UR6, 0xb, URZ ;  /* 0x0000000b06077899 */ /* 0x000fe400080006ff */
[----:B------:R-:W-:Y:S02]  /*05b0*/  USHF.L.U32 UR6, UR6, 0x1, URZ ;  /* 0x0000000106067899 */ /* 0x000fe400080006ff */
[----:B-1----:R-:W-:Y:S01]  /*05c0*/  ULEA UR4, UR4, UR5, 0x18 ;  /* 0x0000000504047291 */ /* 0x002fe2000f8ec0ff */
[----:B------:R-:W1:Y:S11]  /*05d0*/  FENCE.VIEW.ASYNC.S ;  /* 0x00000000000073c6 */ /* 0x000e760000000000 */
[----:B-1----:R1:W3:Y:S01]  /*05e0*/  SYNCS.EXCH.64 URZ, [UR4], UR6 ;  /* 0x0000000604ff75b2 */ /* 0x0022e20008000100 */
[----:B------:R1:W4:Y:S01]  /*05f0*/  SYNCS.EXCH.64 URZ, [UR4+0x20], UR6 ;  /* 0x0000200604ff75b2 */ /* 0x0003220008000100 */
[----:B------:R1:W1:Y:S01]  /*0600*/  SYNCS.EXCH.64 URZ, [UR4+0x8], UR6 ;  /* 0x0000080604ff75b2 */ /* 0x0002620008000100 */
[----:B------:R1:W1:Y:S01]  /*0610*/  SYNCS.EXCH.64 URZ, [UR4+0x28], UR6 ;  /* 0x0000280604ff75b2 */ /* 0x0002620008000100 */
[----:B------:R1:W1:Y:S01]  /*0620*/  SYNCS.EXCH.64 URZ, [UR4+0x10], UR6 ;  /* 0x0000100604ff75b2 */ /* 0x0002620008000100 */
[----:B------:R1:W1:Y:S01]  /*0630*/  SYNCS.EXCH.64 URZ, [UR4+0x30], UR6 ;  /* 0x0000300604ff75b2 */ /* 0x0002620008000100 */
[----:B------:R1:W1:Y:S01]  /*0640*/  SYNCS.EXCH.64 URZ, [UR4+0x18], UR6 ;  /* 0x0000180604ff75b2 */ /* 0x0002620008000100 */
[----:B------:R1:W1:Y:S01]  /*0650*/  SYNCS.EXCH.64 URZ, [UR4+0x38], UR6 ;  /* 0x0000380604ff75b2 */ /* 0x0002620008000100 */
[----:B------:R-:W-:Y:S01]  /*0660*/  NOP ;  /* 0x0000000000007918 */ /* 0x000fe20000000000 */
.L_x_9:
[----:B------:R-:W2:Y:S01]  /*0670*/  SHFL.IDX PT, R2, R70, RZ, 0x1f ;  /* 0x00001fff46027589 */ /* 0x000ea200000e0000 */
[----:B------:R-:W-:Y:S01]  /*0680*/  NOP ;  /* 0x0000000000007918 */ /* 0x000fe20000000000 */
[----:B--2---:R-:W-:-:S13]  /*0690*/  ISETP.NE.AND P0, PT, R2, 0x1, PT ;  /* 0x000000010200780c */ /* 0x004fda0003f05270 */
[----:B------:R-:W-:Y:S05]  /*06a0*/  @P0 BRA `(.L_x_10) ;  /* 0x0000000000580947 */ /* 0x000fea0003800000 */
[----:B-1----:R-:W1:Y:S01]  /*06b0*/  S2UR UR4, SR_CgaCtaId ;  /* 0x00000000000479c3 */ /* 0x002e620000008800 */
[----:B------:R-:W-:Y:S01]  /*06c0*/  UMOV UR5, 0x400 ;  /* 0x0000040000057882 */ /* 0x000fe20000000000 */
[----:B------:R-:W-:Y:S01]  /*06d0*/  UMOV UR8, 0x20 ;  /* 0x0000002000087882 */ /* 0x000fe20000000000 */
[----:B------:R-:W-:Y:S01]  /*06e0*/  UMOV UR6, 0x80 ;  /* 0x0000008000067882 */ /* 0x000fe20000000000 */
[----:B------:R-:W-:-:S04]  /*06f0*/  UIADD3 UR8, UPT, UPT, -UR8, 0x100000, URZ ;  /* 0x0010000008087890 */ /* 0x000fc8000fffe1ff */
[----:B------:R-:W-:Y:S02]  /*0700*/  USHF.L.U32 UR9, UR8, 0xb, URZ ;  /* 0x0000000b08097899 */ /* 0x000fe400080006ff */
[----:B------:R-:W-:Y:S02]  /*0710*/  USHF.L.U32 UR8, UR8, 0x1, URZ ;  /* 0x0000000108087899 */ /* 0x000fe400080006ff */
[----:B------:R-:W-:-:S04]  /*0720*/  UIADD3 UR6, UPT, UPT, -UR6, 0x100000, URZ ;  /* 0x0010000006067890 */ /* 0x000fc8000fffe1ff */
[----:B------:R-:W-:Y:S02]  /*0730*/  USHF.L.U32 UR7, UR6, 0xb, URZ ;  /* 0x0000000b06077899 */ /* 0x000fe400080006ff */
[----:B------:R-:W-:Y:S01]  /*0740*/  USHF.L.U32 UR6, UR6, 0x1, URZ ;  /* 0x0000000106067899 */ /* 0x000fe200080006ff */
[----:B------:R-:W-:Y:S01]  /*0750*/  ELECT P0, URZ, PT ;  /* 0x0000000000ff782f */ /* 0x000fe20003800000 */
[----:B-1----:R-:W-:Y:S01]  /*0760*/  ULEA UR4, UR4, UR5, 0x18 ;  /* 0x0000000504047291 */ /* 0x002fe2000f8ec0ff */
[----:B------:R-:W1:Y:S11]  /*0770*/  FENCE.VIEW.ASYNC.S ;  /* 0x00000000000073c6 */ /* 0x000e760000000000 */
[----:B-1----:R2:W1:Y:S01]  /*0780*/  SYNCS.EXCH.64 URZ, [UR4+0x40], UR8 ;  /* 0x0000400804ff75b2 */ /* 0x0024620008000100 */
[----:B------:R2:W1:Y:S01]  /*0790*/  SYNCS.EXCH.64 URZ, [UR4+0x60], UR6 ;  /* 0x0000600604ff75b2 */ /* 0x0004620008000100 */
[----:B------:R2:W1:Y:S01]  /*07a0*/  SYNCS.EXCH.64 URZ, [UR4+0x48], UR8 ;  /* 0x0000480804ff75b2 */ /* 0x0004620008000100 */
[----:B------:R2:W1:Y:S01]  /*07b0*/  SYNCS.EXCH.64 URZ, [UR4+0x68], UR6 ;  /* 0x0000680604ff75b2 */ /* 0x0004620008000100 */
[----:B------:R2:W1:Y:S01]  /*07c0*/  SYNCS.EXCH.64 URZ, [UR4+0x50], UR8 ;  /* 0x0000500804ff75b2 */ /* 0x0004620008000100 */
[----:B------:R2:W1:Y:S01]  /*07d0*/  SYNCS.EXCH.64 URZ, [UR4+0x70], UR6 ;  /* 0x0000700604ff75b2 */ /* 0x0004620008000100 */
[----:B------:R2:W1:Y:S01]  /*07e0*/  SYNCS.EXCH.64 URZ, [UR4+0x58], UR8 ;  /* 0x0000580804ff75b2 */ /* 0x0004620008000100 */
[----:B------:R2:W1:Y:S02]  /*07f0*/  SYNCS.EXCH.64 URZ, [UR4+0x78], UR6 ;  /* 0x0000780604ff75b2 */ /* 0x0004640008000100 */
[----:B--2---:R-:W-:Y:S01]  /*0800*/  NOP ;  /* 0x0000000000007918 */ /* 0x004fe20000000000 */
.L_x_10:
[----:B------:R-:W2:Y:S01]  /*0810*/  SHFL.IDX PT, R2, R70, RZ, 0x1f ;  /* 0x00001fff46027589 */ /* 0x000ea200000e0000 */
[----:B------:R-:W-:Y:S01]  /*0820*/  NOP ;  /* 0x0000000000007918 */ /* 0x000fe20000000000 */
[----:B--2---:R-:W-:-:S13]  /*0830*/  ISETP.NE.AND P0, PT, R2, 0x3, PT ;  /* 0x000000030200780c */ /* 0x004fda0003f05270 */
[----:B------:R-:W-:Y:S05]  /*0840*/  @P0 BRA `(.L_x_11) ;  /* 0x0000000000300947 */ /* 0x000fea0003800000 */
[----:B-1----:R-:W1:Y:S01]  /*0850*/  S2UR UR4, SR_CgaCtaId ;  /* 0x00000000000479c3 */ /* 0x002e620000008800 */
[----:B------:R-:W-:Y:S01]  /*0860*/  UMOV UR6, 0x400 ;  /* 0x0000040000067882 */ /* 0x000fe20000000000 */
[----:B------:R-:W-:Y:S01]  /*0870*/  UMOV UR5, 0x20 ;  /* 0x0000002000057882 */ /* 0x000fe20000000000 */
[----:B------:R-:W-:Y:S01]  /*0880*/  ELECT P0, URZ, PT ;  /* 0x0000000000ff782f */ /* 0x000fe20003800000 */
[----:B-1----:R-:W-:Y:S02]  /*0890*/  ULEA UR6, UR4, UR6, 0x18 ;  /* 0x0000000604067291 */ /* 0x002fe4000f8ec0ff */
[----:B------:R-:W-:-:S04]  /*08a0*/  UIADD3 UR4, UPT, UPT, -UR5, 0x100000, URZ ;  /* 0x0010000005047890 */ /* 0x000fc8000fffe1ff */
[----:B------:R-:W-:Y:S02]  /*08b0*/  USHF.L.U32 UR5, UR4, 0xb, URZ ;  /* 0x0000000b04057899 */ /* 0x000fe400080006ff */
[----:B------:R-:W-:Y:S01]  /*08c0*/  USHF.L.U32 UR4, UR4, 0x1, URZ ;  /* 0x0000000104047899 */ /* 0x000fe200080006ff */
[----:B------:R-:W1:Y:S11]  /*08d0*/  FENCE.VIEW.ASYNC.S ;  /* 0x00000000000073c6 */ /* 0x000e760000000000 */
[----:B-1----:R2:W1:Y:S01]  /*08e0*/  SYNCS.EXCH.64 URZ, [UR6+0x80], UR4 ;  /* 0x0000800406ff75b2 */ /* 0x0024620008000100 */
[----:B------:R2:W1:Y:S02]  /*08f0*/  SYNCS.EXCH.64 URZ, [UR6+0x88], UR4 ;  /* 0x0000880406ff75b2 */ /* 0x0004640008000100 */
[----:B--2---:R-:W-:Y:S01]  /*0900*/  NOP ;  /* 0x0000000000007918 */ /* 0x004fe20000000000 */
.L_x_11:
[----:B------:R-:W2:Y:S01]  /*0910*/  SHFL.IDX PT, R2, R70, RZ, 0x1f ;  /* 0x00001fff46027589 */ /* 0x000ea200000e0000 */
[----:B------:R-:W-:Y:S01]  /*0920*/  NOP ;  /* 0x0000000000007918 */ /* 0x000fe20000000000 */
[----:B--2---:R-:W-:-:S13]  /*0930*/  ISETP.NE.AND P0, PT, R2, 0x4, PT ;  /* 0x000000040200780c */ /* 0x004fda0003f05270 */
[----:B------:R-:W-:Y:S05]  /*0940*/  @P0 BRA `(.L_x_12) ;  /* 0x0000000000440947 */ /* 0x000fea0003800000 */
[----:B-1----:R-:W1:Y:S01]  /*0950*/  S2UR UR6, SR_CgaCtaId ;  /* 0x00000000000679c3 */ /* 0x002e620000008800 */
[----:B------:R-:W-:Y:S01]  /*0960*/  UMOV UR4, 0x100 ;  /* 0x0000010000047882 */ /* 0x000fe20000000000 */
[----:B------:R-:W-:Y:S01]  /*0970*/  UMOV UR5, 0x400 ;  /* 0x0000040000057882 */ /* 0x000fe20000000000 */
[----:B------:R-:W-:Y:S01]  /*0980*/  USEL UR4, UR4, 0xe0, UP3 ;  /* 0x000000e004047887 */ /* 0x000fe20009800000 */
[----:B------:R-:W-:Y:S01]  /*0990*/  UMOV UR8, 0x1 ;  /* 0x0000000100087882 */ /* 0x000fe20000000000 */
[----:B------:R-:W-:Y:S01]  /*09a0*/  ELECT P0, URZ, PT ;  /* 0x0000000000ff782f */ /* 0x000fe20003800000 */
[----:B------:R-:W-:-:S04]  /*09b0*/  UIADD3 UR8, UPT, UPT, -UR8, 0x100000, URZ ;  /* 0x0010000008087890 */ /* 0x000fc8000fffe1ff */
[----:B------:R-:W-:Y:S02]  /*09c0*/  USHF.L.U32 UR9, UR8, 0xb, URZ ;  /* 0x0000000b08097899 */ /* 0x000fe400080006ff */
[----:B------:R-:W-:Y:S02]  /*09d0*/  USHF.L.U32 UR8, UR8, 0x1, URZ ;  /* 0x0000000108087899 */ /* 0x000fe400080006ff */
[----:B-1----:R-:W-:Y:S02]  /*09e0*/  ULEA UR6, UR6, UR5, 0x18 ;  /* 0x0000000506067291 */ /* 0x002fe4000f8ec0ff */
[----:B------:R-:W-:-:S04]  /*09f0*/  UIADD3 UR4, UPT, UPT, -UR4, 0x100000, URZ ;  /* 0x0010000004047890 */ /* 0x000fc8000fffe1ff */
[----:B------:R-:W-:Y:S02]  /*0a00*/  USHF.L.U32 UR5, UR4, 0xb, URZ ;  /* 0x0000000b04057899 */ /* 0x000fe400080006ff */
[----:B------:R-:W-:Y:S01]  /*0a10*/  USHF.L.U32 UR4, UR4, 0x1, URZ ;  /* 0x0000000104047899 */ /* 0x000fe200080006ff */
[----:B------:R-:W1:Y:S03]  /*0a20*/  FENCE.VIEW.ASYNC.S ;  /* 0x00000000000073c6 */ /* 0x000e660000000000 */
[----:B-1----:R2:W1:Y:S08]  /*0a30*/  SYNCS.EXCH.64 URZ, [UR6+0x90], UR8 ;  /* 0x0000900806ff75b2 */ /* 0x0024700008000100 */
[----:B------:R2:W1:Y:S02]  /*0a40*/  SYNCS.EXCH.64 URZ, [UR6+0x98], UR4 ;  /* 0x0000980406ff75b2 */ /* 0x0004640008000100 */
[----:B--2---:R-:W-:Y:S01]  /*0a50*/  NOP ;  /* 0x0000000000007918 */ /* 0x004fe20000000000 */
.L_x_12:
[----:B------:R-:W2:Y:S01]  /*0a60*/  SHFL.IDX PT, R2, R70, RZ, 0x1f ;  /* 0x00001fff46027589 */ /* 0x000ea200000e0000 */
[----:B------:R-:W1:Y:S01]  /*0a70*/  S2UR UR24, SR_CTAID.X ;  /* 0x00000000001879c3 */ /* 0x000e620000002500 */
[----:B------:R-:W-:-:S07]  /*0a80*/  NOP ;  /* 0x0000000000007918 */ /* 0x000fce0000000000 */
[----:B------:R-:W1:Y:S01]  /*0a90*/  S2UR UR20, SR_CTAID.Y ;  /* 0x00000000001479c3 */ /* 0x000e620000002600 */
[----:B--2---:R-:W-:-:S13]  /*0aa0*/  ISETP.NE.AND P0, PT, R2, 0x5, PT ;  /* 0x000000050200780c */ /* 0x004fda0003f05270 */
[----:B-1----:R-:W-:Y:S05]  /*0ab0*/  @P0 BRA `(.L_x_13) ;  /* 0x0000000000480947 */ /* 0x002fea0003800000 */
[----:B------:R-:W1:Y:S01]  /*0ac0*/  S2UR UR4, SR_CgaCtaId ;  /* 0x00000000000479c3 */ /* 0x000e620000008800 */
        /* <DEDUP_REMOVED lines=12> */
[----:B-1----:R1:W2:Y:S01]  /*0b90*/  SYNCS.EXCH.64 URZ, [UR4+0xa0], UR8 ;  /* 0x0000a00804ff75b2 */ /* 0x0022a20008000100 */
[----:B------:R1:W1:Y:S01]  /*0ba0*/  SYNCS.EXCH.64 URZ, [UR4+0xb0], UR6 ;  /* 0x0000b00604ff75b2 */ /* 0x0002620008000100 */
[----:B------:R1:W1:Y:S01]  /*0bb0*/  SYNCS.EXCH.64 URZ, [UR4+0xa8], UR8 ;  /* 0x0000a80804ff75b2 */ /* 0x0002620008000100 */
[----:B------:R1:W1:Y:S01]  /*0bc0*/  SYNCS.EXCH.64 URZ, [UR4+0xb8], UR6 ;  /* 0x0000b80604ff75b2 */ /* 0x0002620008000100 */
[----:B------:R-:W-:Y:S01]  /*0bd0*/  NOP ;  /* 0x0000000000007918 */ /* 0x000fe20000000000 */
.L_x_13:
[----:B------:R-:W-:-:S05]  /*0be0*/  CS2R.32 R63, SR_CgaSize ;  /* 0x00000000003f7805 */ /* 0x000fca0000008a00 */
[----:B------:R-:W-:-:S05]  /*0bf0*/  IMAD R63, R63, -0xa0, RZ ;  /* 0xffffff603f3f7824 */ /* 0x000fca00078e02ff */
[----:B------:R-:W-:-:S14]  /*0c00*/  R2UR UR5, R63 ;  /* 0x000000003f0572ca */ /* 0x000fdc00000e0000 */
[----:B------:R-:W3:Y:S01]  /*0c10*/  LDCU UR5, c[0x0][UR5+0x2b0] ;  /* 0x00005600050577ac */ /* 0x000ee20008000800 */
[----:B------:R-:W-:Y:S02]  /*0c20*/  I2FP.F32.U32 R5, UR24 ;  /* 0x0000001800057c45 */ /* 0x000fe40008201000 */
[----:B------:R-:W-:-:S05]  /*0c30*/  CS2R.32 R2, SR_CgaSize ;  /* 0x0000000000027805 */ /* 0x000fca0000008a00 */
[----:B------:R-:W-:-:S06]  /*0c40*/  IMAD R2, R2, -0xa0, RZ ;  /* 0xffffff6002027824 */ /* 0x000fcc00078e02ff */
[----:B------:R-:W4:Y:S01]  /*0c50*/  LDC R2, c[0x0][R2+0x2a0] ;  /* 0x0000a80002027b82 */ /* 0x000f220000000800 */
[----:B------:R-:W-:Y:S02]  /*0c60*/  I2FP.F32.U32 R4, UR20 ;  /* 0x0000001400047c45 */ /* 0x000fe40008201000 */
[----:B------:R-:W-:-:S05]  /*0c70*/  CS2R.32 R63, SR_CgaSize ;  /* 0x00000000003f7805 */ /* 0x000fca0000008a00 */
[----:B------:R-:W-:-:S05]  /*0c80*/  IMAD R63, R63, -0xa0, RZ ;  /* 0xffffff603f3f7824 */ /* 0x000fca00078e02ff */
[----:B-1----:R-:W-:-:S14]  /*0c90*/  R2UR UR4, R63 ;  /* 0x000000003f0472ca */ /* 0x002fdc00000e0000 */
[----:B------:R-:W1:Y:S01]  /*0ca0*/  LDCU UR4, c[0x0][UR4+0x2b4] ;  /* 0x00005680040477ac */ /* 0x000e620008000800 */
[----:B------:R-:W-:Y:S01]  /*0cb0*/  NOP ;  /* 0x0000000000007918 */ /* 0x000fe20000000000 */
[----:B------:R-:W2:Y:S01]  /*0cc0*/  LDCU UR19, c[0x0][0xb24] ;  /* 0x00016480ff1377ac */ /* 0x000ea20008000800 */
[----:B------:R-:W-:-:S05]  /*0cd0*/  CS2R.32 R3, SR_CgaSize ;  /* 0x0000000000037805 */ /* 0x000fca0000008a00 */
[----:B------:R-:W-:-:S06]  /*0ce0*/  IMAD R3, R3, -0xa0, RZ ;  /* 0xffffff6003037824 */ /* 0x000fcc00078e02ff */
[----:B------:R-:W4:Y:S01]  /*0cf0*/  LDC R3, c[0x0][R3+0x2a4] ;  /* 0x0000a90003037b82 */ /* 0x000f220000000800 */
[----:B---3--:R-:W-:-:S07]  /*0d00*/  FMUL R5, R5, UR5 ;  /* 0x0000000505057c20 */ /* 0x008fce0008400000 */
[----:B------:R-:W3:Y:S01]  /*0d10*/  S2UR UR49, SR_CTAID.Z ;  /* 0x00000000003179c3 */ /* 0x000ee20000002700 */
[----:B-1----:R-:W-:Y:S01]  /*0d20*/  FMUL R4, R4, UR4 ;  /* 0x0000000404047c20 */ /* 0x002fe20008400000 */
[----:B------:R-:W1:Y:S01]  /*0d30*/  F2I.U32.TRUNC.NTZ R63, R5 ;  /* 0x00000005003f7305 */ /* 0x000e62000020f000 */
[----:B--2---:R-:W-:-:S07]  /*0d40*/  UISETP.GE.AND UP0, UPT, UR19, 0x1, UPT ;  /* 0x000000011300788c */ /* 0x004fce000bf06270 */
[----:B------:R-:W2:Y:S01]  /*0d50*/  F2I.U32.TRUNC.NTZ R62, R4 ;  /* 0x00000004003e7305 */ /* 0x000ea2000020f000 */
[----:B-1----:R-:W-:-:S05]  /*0d60*/  IADD3 R63, PT, PT, -R63, RZ, RZ ;  /* 0x000000ff3f3f7210 */ /* 0x002fca0007ffe1ff */
[----:B----4-:R-:W-:Y:S01]  /*0d70*/  IMAD R63, R2, R63, UR24 ;  /* 0x00000018023f7e24 */ /* 0x010fe2000f8e023f */
[----:B--2---:R-:W-:-:S05]  /*0d80*/  IADD3 R62, PT, PT, -R62, RZ, RZ ;  /* 0x000000ff3e3e7210 */ /* 0x004fca0007ffe1ff */
[----:B------:R-:W-:Y:S01]  /*0d90*/  IMAD R62, R3, R62, UR20 ;  /* 0x00000014033e7e24 */ /* 0x000fe2000f8e023e */
[----:B------:R-:W-:Y:S06]  /*0da0*/  BAR.SYNC.DEFER_BLOCKING 0x0 ;  /* 0x0000000000007b1d */ /* 0x000fec0000010000 */
[----:B---3--:R-:W-:Y:S05]  /*0db0*/  BRA.U !UP0, `(.L_x_14) ;  /* 0x0000000108d47547 */ /* 0x008fea000b800000 */
[----:B------:R-:W1:Y:S01]  /*0dc0*/  LDCU.128 UR28, c[0x0][0xb10] ;  /* 0x00016200ff1c77ac */ /* 0x000e620008000c00 */
[----:B------:R-:W2:Y:S01]  /*0dd0*/  LDCU UR6, c[0x0][0x370] ;  /* 0x00006e00ff0677ac */ /* 0x000ea20008000800 */
[----:B------:R-:W3:Y:S01]  /*0de0*/  LDCU UR4, c[0x0][0x374] ;  /* 0x00006e80ff0477ac */ /* 0x000ee20008000800 */
[----:B------:R-:W4:Y:S01]  /*0df0*/  LDCU UR21, c[0x0][0xb0c] ;  /* 0x00016180ff1577ac */ /* 0x000f220008000800 */
[----:B------:R-:W4:Y:S01]  /*0e00*/  LDCU UR5, c[0x0][0xb20] ;  /* 0x00016400ff0577ac */ /* 0x000f220008000800 */
[----:B------:R-:W4:Y:S01]  /*0e10*/  LDCU.64 UR16, c[0x0][0xb28] ;  /* 0x00016500ff1077ac */ /* 0x000f220008000a00 */
[----:B-1----:R-:W-:Y:S02]  /*0e20*/  UISETP.NE.AND UP0, UPT, UR30, 0x1, UPT ;  /* 0x000000011e00788c */ /* 0x002fe4000bf05270 */
[----:B---3--:R-:W-:Y:S02]  /*0e30*/  UIMAD.WIDE.U32 UR8, UR4, UR31, URZ ;  /* 0x0000001f040872a5 */ /* 0x008fe4000f8e00ff */
[----:B--2---:R-:W-:-:S02]  /*0e40*/  UIMAD.WIDE.U32 UR10, UR6, UR28, URZ ;  /* 0x0000001c060a72a5 */ /* 0x004fc4000f8e00ff */
[----:B----4-:R-:W-:Y:S02]  /*0e50*/  UISETP.NE.AND UP2, UPT, UR21, 0x1, UPT ;  /* 0x000000011500788c */ /* 0x010fe4000bf45270 */
[----:B------:R-:W-:Y:S01]  /*0e60*/  UISETP.NE.AND UP4, UPT, UR19, 0x1, UPT ;  /* 0x000000011300788c */ /* 0x000fe2000bf85270 */
[----:B------:R-:W-:Y:S02]  /*0e70*/  UMOV UR8, UR9 ;  /* 0x0000000900087c82 */ /* 0x000fe40008000000 */
[----:B------:R-:W-:Y:S01]  /*0e80*/  UMOV UR10, UR11 ;  /* 0x0000000b000a7c82 */ /* 0x000fe20008000000 */
[----:B------:R-:W-:Y:S02]  /*0e90*/  @UP0 USHF.R.U32.HI UR4, URZ, UR5, UR8 ;  /* 0x00000005ff040299 */ /* 0x000fe40008011608 */
[----:B------:R-:W-:Y:S02]  /*0ea0*/  UIMAD.WIDE.U32 UR12, UR20, UR31, URZ ;  /* 0x0000001f140c72a5 */ /* 0x000fe4000f8e00ff */
[----:B------:R-:W-:-:S02]  /*0eb0*/  UIMAD.WIDE.U32 UR8, UR4, UR16, URZ ;  /* 0x00000010040872a5 */ /* 0x000fc4000f8e00ff */
[----:B------:R-:W-:Y:S02]  /*0ec0*/  @UP2 USHF.R.U32.HI UR6, URZ, UR29, UR10 ;  /* 0x0000001dff062299 */ /* 0x000fe4000801160a */
[----:B------:R-:W-:Y:S02]  /*0ed0*/  UIMAD.WIDE.U32 UR14, UR24, UR28, URZ ;  /* 0x0000001c180e72a5 */ /* 0x000fe4000f8e00ff */
[----:B------:R-:W-:Y:S01]  /*0ee0*/  UIMAD.WIDE.U32 UR10, UR6, UR16, URZ ;  /* 0x00000010060a72a5 */ /* 0x000fe2000f8e00ff */
[----:B------:R-:W-:Y:S01]  /*0ef0*/  UMOV UR12, UR13 ;  /* 0x0000000d000c7c82 */ /* 0x000fe20008000000 */
[----:B------:R-:W-:Y:S01]  /*0f00*/  UMOV UR8, UR9 ;  /* 0x0000000900087c82 */ /* 0x000fe20008000000 */
[----:B------:R-:W-:Y:S02]  /*0f10*/  USHF.R.U32.HI UR12, URZ, UR5, UR12 ;  /* 0x00000005ff0c7299 */ /* 0x000fe4000801160c */
[----:B------:R-:W-:Y:S01]  /*0f20*/  @UP4 USHF.R.U32.HI UR4, URZ, UR17, UR8 ;  /* 0x00000011ff044299 */ /* 0x000fe20008011608 */
[----:B------:R-:W-:Y:S01]  /*0f30*/  UMOV UR14, UR15 ;  /* 0x0000000f000e7c82 */ /* 0x000fe20008000000 */
[----:B------:R-:W-:Y:S01]  /*0f40*/  UMOV UR10, UR11 ;  /* 0x0000000b000a7c82 */ /* 0x000fe20008000000 */
[----:B------:R-:W-:-:S02]  /*0f50*/  USHF.R.U32.HI UR14, URZ, UR29, UR14 ;  /* 0x0000001dff0e7299 */ /* 0x000fc4000801160e */
[----:B------:R-:W-:Y:S02]  /*0f60*/  USEL UR5, UR20, UR12, !UP0 ;  /* 0x0000000c14057287 */ /* 0x000fe4000c000000 */
[----:B------:R-:W-:Y:S02]  /*0f70*/  @UP4 USHF.R.U32.HI UR6, URZ, UR17, UR10 ;  /* 0x00000011ff064299 */ /* 0x000fe4000801160a */
[----:B------:R-:W-:Y:S02]  /*0f80*/  UIMAD UR7, UR4, UR19, URZ ;  /* 0x00000013040772a4 */ /* 0x000fe4000f8e02ff */
[----:B------:R-:W-:Y:S02]  /*0f90*/  USEL UR4, UR24, UR14, !UP2 ;  /* 0x0000000e18047287 */ /* 0x000fe4000d000000 */
[----:B------:R-:W-:Y:S02]  /*0fa0*/  UIMAD UR10, UR6, UR19, URZ ;  /* 0x00000013060a72a4 */ /* 0x000fe4000f8e02ff */
[----:B------:R-:W-:-:S02]  /*0fb0*/  UISETP.GE.AND UP0, UPT, UR5, UR7, UPT ;  /* 0x000000070500728c */ /* 0x000fc4000bf06270 */
[----:B------:R-:W-:Y:S02]  /*0fc0*/  UIMAD.WIDE.U32 UR8, UR5, UR16, URZ ;  /* 0x00000010050872a5 */ /* 0x000fe4000f8e00ff */
[----:B------:R-:W-:Y:S02]  /*0fd0*/  UISETP.GE.OR UP0, UPT, UR4, UR10, UP0 ;  /* 0x0000000a0400728c */ /* 0x000fe40008706670 */
[----:B------:R-:W-:Y:S02]  /*0fe0*/  UIMAD.WIDE.U32 UR10, UR4, UR16, URZ ;  /* 0x00000010040a72a5 */ /* 0x000fe4000f8e00ff */
[----:B------:R-:W-:Y:S01]  /*0ff0*/  UIADD3 UR10, UPT, UPT, -UR4, URZ, URZ ;  /* 0x000000ff040a7290 */ /* 0x000fe2000fffe1ff */
[----:B------:R-:W-:Y:S01]  /*1000*/  UMOV UR8, UR9 ;  /* 0x0000000900087c82 */ /* 0x000fe20008000000 */
[----:B------:R-:W-:Y:S02]  /*1010*/  UIADD3 UR9, UPT, UPT, -UR5, URZ, URZ ;  /* 0x000000ff05097290 */ /* 0x000fe4000fffe1ff */
[----:B------:R-:W-:-:S03]  /*1020*/  USHF.R.U32.HI UR8, URZ, UR17, UR8 ;  /* 0x00000011ff087299 */ /* 0x000fc60008011608 */
[----:B------:R-:W-:Y:S01]  /*1030*/  @!UP0 UMOV UR7, UR11 ;  /* 0x0000000b00078c82 */ /* 0x000fe20008000000 */
[----:B------:R-:W-:Y:S02]  /*1040*/  UIMAD UR20, UR30, UR9, UR20 ;  /* 0x000000091e1472a4 */ /* 0x000fe4000f8e0214 */
[----:B------:R-:W-:Y:S02]  /*1050*/  USEL UR8, UR5, UR8, !UP4 ;  /* 0x0000000805087287 */ /* 0x000fe4000e000000 */
[----:B------:R-:W-:Y:S02]  /*1060*/  @!UP0 USHF.R.U32.HI UR7, URZ, UR17, UR7 ;  /* 0x00000011ff078299 */ /* 0x000fe40008011607 */
[----:B------:R-:W-:Y:S02]  /*1070*/  UIADD3 UR9, UPT, UPT, -UR8, URZ, URZ ;  /* 0x000000ff08097290 */ /* 0x000fe4000fffe1ff */
[----:B------:R-:W-:Y:S02]  /*1080*/  @!UP0 USEL UR7, UR4, UR7, !UP4 ;  /* 0x0000000704078287 */ /* 0x000fe4000e000000 */
[----:B------:R-:W-:-:S02]  /*1090*/  UIMAD UR9, UR19, UR9, UR5 ;  /* 0x00000009130972a4 */ /* 0x000fc4000f8e0205 */
[----:B------:R-:W-:Y:S02]  /*10a0*/  @!UP0 UIADD3 UR8, UPT, UPT, UR8, -UR7, URZ ;  /* 0x8000000708088290 */ /* 0x000fe4000fffe0ff */
[----:B------:R-:W-:Y:S02]  /*10b0*/  @!UP0 UIMAD UR7, UR9, UR6, UR7 ;  /* 0x00000006090782a4 */ /* 0x000fe4000f8e0207 */
[----:B------:R-:W-:Y:S02]  /*10c0*/  @!UP0 UIMAD UR5, UR8, UR19, UR4 ;  /* 0x00000013080582a4 */ /* 0x000fe4000f8e0204 */
[----:B------:R-:W-:Y:S02]  /*10d0*/  UIMAD UR6, UR21, UR10, UR24 ;  /* 0x0000000a150672a4 */ /* 0x000fe4000f8e0218 */
[----:B------:R-:W-:Y:S01]  /*10e0*/  UIMAD UR20, UR5, UR30, UR20 ;  /* 0x0000001e051472a4 */ /* 0x000fe2000f8e0214 */
[----:B------:R-:W-:Y:S02]  /*10f0*/  @!UP0 UMOV UR4, UR7 ;  /* 0x0000000700048c82 */ /* 0x000fe40008000000 */
[----:B------:R-:W-:-:S12]  /*1100*/  UIMAD UR24, UR4, UR21, UR6 ;  /* 0x00000015041872a4 */ /* 0x000fd8000f8e0206 */
.L_x_14:
[----:B------:R-:W1:Y:S02]  /*1110*/  LDCU UR4, c[0x0][0xb30] ;  /* 0x00016600ff0477ac */ /* 0x000e640008000800 */
[----:B-1----:R-:W-:-:S09]  /*1120*/  UISETP.NE.AND UP0, UPT, UR4, 0x1, UPT ;  /* 0x000000010400788c */ /* 0x002fd2000bf05270 */
[----:B------:R-:W-:Y:S05]  /*1130*/  BRA.U UP0, `(.L_x_15) ;  /* 0x0000000100447547 */ /* 0x000fea000b800000 */
[----:B------:R-:W1:Y:S01]  /*1140*/  LDCU.128 UR8, c[0x0][0xb10] ;  /* 0x00016200ff0877ac */ /* 0x000e620008000c00 */
[----:B------:R-:W2:Y:S01]  /*1150*/  LDCU UR12, c[0x0][0xb0c] ;  /* 0x00016180ff0c77ac */ /* 0x000ea20008000800 */
[----:B------:R-:W3:Y:S01]  /*1160*/  LDCU UR13, c[0x0][0xb20] ;  /* 0x00016400ff0d77ac */ /* 0x000ee20008000800 */
[----:B-1----:R-:W-:Y:S02]  /*1170*/  UIMAD.WIDE.U32 UR6, UR24, UR8, URZ ;  /* 0x00000008180672a5 */ /* 0x002fe4000f8e00ff */
[----:B------:R-:W-:Y:S02]  /*1180*/  UIMAD.WIDE.U32 UR4, UR20, UR11, URZ ;  /* 0x0000000b140472a5 */ /* 0x000fe4000f8e00ff */
[----:B--2---:R-:W-:Y:S02]  /*1190*/  UISETP.NE.AND UP2, UPT, UR12, 0x1, UPT ;  /* 0x000000010c00788c */ /* 0x004fe4000bf45270 */
[----:B------:R-:W-:Y:S01]  /*11a0*/  UISETP.NE.AND UP0, UPT, UR10, 0x1, UPT ;  /* 0x000000010a00788c */ /* 0x000fe2000bf05270 */
[----:B------:R-:W-:-:S02]  /*11b0*/  UMOV UR6, UR7 ;  /* 0x0000000700067c82 */ /* 0x000fc40008000000 */
[----:B------:R-:W-:Y:S01]  /*11c0*/  UMOV UR4, UR5 ;  /* 0x0000000500047c82 */ /* 0x000fe20008000000 */
[----:B------:R-:W-:Y:S02]  /*11d0*/  USHF.R.U32.HI UR6, URZ, UR9, UR6 ;  /* 0x00000009ff067299 */ /* 0x000fe40008011606 */
[----:B---3--:R-:W-:Y:S02]  /*11e0*/  USHF.R.U32.HI UR4, URZ, UR13, UR4 ;  /* 0x0000000dff047299 */ /* 0x008fe40008011604 */
[----:B------:R-:W-:Y:S02]  /*11f0*/  USEL UR5, UR24, UR6, !UP2 ;  /* 0x0000000618057287 */ /* 0x000fe4000d000000 */
[----:B------:R-:W-:-:S04]  /*1200*/  USEL UR4, UR20, UR4, !UP0 ;  /* 0x0000000414047287 */ /* 0x000fc8000c000000 */
[----:B------:R-:W-:Y:S02]  /*1210*/  UIADD3 UR6, UPT, UPT, UR5, -UR4, URZ ;  /* 0x8000000405067290 */ /* 0x000fe4000fffe0ff */
[----:B------:R-:W-:Y:S02]  /*1220*/  UIADD3 UR4, UPT, UPT, -UR5, UR4, URZ ;  /* 0x0000000405047290 */ /* 0x000fe4000fffe1ff */
[----:B------:R-:W-:Y:S02]  /*1230*/  UIMAD UR20, UR6, UR10, UR20 ;  /* 0x0000000a061472a4 */ /* 0x000fe4000f8e0214 */
[----:B------:R-:W-:-:S12]  /*1240*/  UIMAD UR24, UR4, UR12, UR24 ;  /* 0x0000000c041872a4 */ /* 0x000fd8000f8e0218 */
.L_x_15:
[----:B------:R-:W-:Y:S01]  /*1250*/  BAR.SYNC.DEFER_BLOCKING 0x0 ;  /* 0x0000000000007b1d */ /* 0x000fe20000010000 */
[----:B------:R-:W-:Y:S01]  /*1260*/  UISETP.NE.AND UP0, UPT, UR18, 0x2, UPT ;  /* 0x000000021200788c */ /* 0x000fe2000bf05270 */
[----:B------:R-:W-:Y:S02]  /*1270*/  ISETP.NE.OR P3, PT, R0, 0x2, !P3 ;  /* 0x000000020000780c */ /* 0x000fe40005f65670 */
[----:B------:R-:W-:Y:S02]  /*1280*/  LOP3.LUT R0, R68, 0x1f, RZ, 0xc0, !PT ;  /* 0x0000001f44007812 */ /* 0x000fe400078ec0ff */
[----:B------:R-:W1:Y:S04]  /*1290*/  LDCU UR39, c[0x0][0xb24] ;  /* 0x00016480ff2777ac */ /* 0x000e680008000800 */
[----:B------:R-:W-:Y:S05]  /*12a0*/  BRA.U UP0, `(.L_x_16) ;  /* 0x0000001d00187547 */ /* 0x000fea000b800000 */
[----:B------:R-:W2:Y:S01]  /*12b0*/  LDCU UR7, c[0x0][0x390] ;  /* 0x00007200ff0777ac */ /* 0x000ea20008000800 */
[----:B------:R-:W-:Y:S01]  /*12c0*/  PLOP3.LUT P1, PT, PT, PT, UP3, 0x80, 0x8 ;  /* 0x000000000008781c */ /* 0x000fe20003f2f038 */
[----:B------:R-:W-:Y:S01]  /*12d0*/  IMAD.MOV.U32 R2, RZ, RZ, RZ ;  /* 0x000000ffff027224 */ /* 0x000fe200078e00ff */
[----:B------:R-:W-:Y:S01]  /*12e0*/  ISETP.EQ.OR P2, PT, R0, RZ, P3 ;  /* 0x000000ff0000720c */ /* 0x000fe20001f42670 */
[----:B------:R-:W3:Y:S01]  /*12f0*/  LDCU UR6, c[0x0][0x5c0] ;  /* 0x0000b800ff0677ac */ /* 0x000ee20008000800 */
[----:B------:R-:W-:Y:S01]  /*1300*/  PLOP3.LUT P1, PT, P1, PT, PT, 0x8, 0x80 ;  /* 0x000000000080781c */ /* 0x000fe20000f2e170 */
[----:B------:R-:W4:Y:S01]  /*1310*/  LDCU UR66, c[0x0][0x370] ;  /* 0x00006e00ff4277ac */ /* 0x000f220008000800 */
[----:B------:R-:W1:Y:S01]  /*1320*/  LDCU.64 UR58, c[0x0][0x348] ;  /* 0x00006900ff3a77ac */ /* 0x000e620008000a00 */
[----:B------:R-:W1:Y:S01]  /*1330*/  LDCU UR65, c[0x0][0x374] ;  /* 0x00006e80ff4177ac */ /* 0x000e620008000800 */
[----:B--2---:R-:W-:Y:S02]  /*1340*/  UIADD3 UR5, UPT, UPT, UR7, 0x3f, URZ ;  /* 0x0000003f07057890 */ /* 0x004fe4000fffe0ff */
[----:B---3--:R-:W-:-:S02]  /*1350*/  UIADD3 UR6, UPT, UPT, UR6, 0x7f, URZ ;  /* 0x0000007f06067890 */ /* 0x008fc4000fffe0ff */
[----:B------:R-:W-:Y:S02]  /*1360*/  USHF.R.S32.HI UR4, URZ, 0x1f, UR5 ;  /* 0x0000001fff047899 */ /* 0x000fe40008011405 */
[----:B------:R-:W-:Y:S02]  /*1370*/  UIADD3 UR70, UPT, UPT, UR7, 0x7e, URZ ;  /* 0x0000007e07467890 */ /* 0x000fe4000fffe0ff */
[----:B------:R-:W-:Y:S02]  /*1380*/  ULEA.HI UR4, UR4, UR5, URZ, 0x6 ;  /* 0x0000000504047291 */ /* 0x000fe4000f8f30ff */
[----:B------:R-:W-:Y:S02]  /*1390*/  UIADD3 UR5, UPT, UPT, UR7, -0x1, URZ ;  /* 0xffffffff07057890 */ /* 0x000fe4000fffe0ff */
[----:B------:R-:W-:Y:S02]  /*13a0*/  USHF.R.S32.HI UR68, URZ, 0x6, UR4 ;  /* 0x00000006ff447899 */ /* 0x000fe40008011404 */
[----:B------:R-:W-:-:S02]  /*13b0*/  UISETP.GE.U32.AND UP1, UPT, UR5, -0x7f, UPT ;  /* 0xffffff810500788c */ /* 0x000fc4000bf26070 */
[----:B------:R-:W-:Y:S02]  /*13c0*/  UISETP.LT.U32.AND UP0, UPT, UR68, 0x4, UPT ;  /* 0x000000044400788c */ /* 0x000fe4000bf01070 */
[----:B------:R-:W-:Y:S02]  /*13d0*/  USHF.R.S32.HI UR4, URZ, 0x1f, UR6 ;  /* 0x0000001fff047899 */ /* 0x000fe40008011406 */
[----:B------:R-:W-:Y:S02]  /*13e0*/  USEL UR67, UR68, 0x4, UP0 ;  /* 0x0000000444437887 */ /* 0x000fe40008000000 */
[----:B------:R-:W-:Y:S02]  /*13f0*/  ULEA.HI UR4, UR4, UR6, URZ, 0x7 ;  /* 0x0000000604047291 */ /* 0x000fe4000f8f38ff */
[----:B------:R-:W-:Y:S02]  /*1400*/  UIADD3 UR57, UPT, UPT, UR67, -0x1, URZ ;  /* 0xffffffff43397890 */ /* 0x000fe4000fffe0ff */
[----:B------:R-:W-:-:S02]  /*1410*/  @UP1 UIADD3 UR57, UPT, UPT, UR67, URZ, URZ ;  /* 0x000000ff43391290 */ /* 0x000fc4000fffe0ff */
[----:B------:R-:W-:Y:S02]  /*1420*/  USHF.R.S32.HI UR64, URZ, 0x7, UR4 ;  /* 0x00000007ff407899 */ /* 0x000fe40008011404 */
[----:B------:R-:W-:Y:S02]  /*1430*/  UIADD3 UR69, UPT, UPT, UR68, -UR67, URZ ;  /* 0x8000004344457290 */ /* 0x000fe4000fffe0ff */
[----:B------:R-:W-:Y:S01]  /*1440*/  UIADD3 UR57, UPT, UPT, UR57, 0x1, URZ ;  /* 0x0000000139397890 */ /* 0x000fe2000fffe0ff */
[----:B------:R-:W-:Y:S01]  /*1450*/  UMOV UR41, 0x1 ;  /* 0x0000000100297882 */ /* 0x000fe20000000000 */
[----:B-1--4-:R-:W-:-:S10]  /*1460*/  UMOV UR49, URZ ;  /* 0x000000ff00317c82 */ /* 0x012fd40008000000 */
.L_x_32:
[----:B------:R-:W-:Y:S01]  /*1470*/  IMAD.U32 R4, RZ, RZ, UR64 ;  /* 0x00000040ff047e24 */ /* 0x000fe2000f8e00ff */
[----:B------:R-:W1:Y:S04]  /*1480*/  LDCU UR63, c[0x0][0x5c4] ;  /* 0x0000b880ff3f77ac */ /* 0x000e680008000800 */
[-C--:B------:R-:W-:Y:S01]  /*1490*/  IABS R0, R4.reuse ;  /* 0x0000000400007213 */ /* 0x080fe20000000000 */
[----:B------:R-:W-:Y:S01]  /*14a0*/  UMOV UR48, 0x400 ;  /* 0x0000040000307882 */ /* 0x000fe20000000000 */
[----:B------:R-:W-:Y:S01]  /*14b0*/  IABS R4, R4 ;  /* 0x0000000400047213 */ /* 0x000fe20000000000 */
[----:B------:R-:W-:Y:S01]  /*14c0*/  USHF.L.U32 UR46, UR24, 0x6, URZ ;  /* 0x00000006182e7899 */ /* 0x000fe200080006ff */
[----:B------:R-:W-:Y:S01]  /*14d0*/  R2UR UR6, R0 ;  /* 0x00000000000672ca */ /* 0x000fe200000e0000 */
[----:B------:R-:W-:Y:S01]  /*14e0*/  UMOV UR15, URZ ;  /* 0x000000ff000f7c82 */ /* 0x000fe20008000000 */
[----:B-1----:R-:W-:-:S11]  /*14f0*/  IMAD.U32 R3, RZ, RZ, UR63 ;  /* 0x0000003fff037e24 */ /* 0x002fd6000f8e00ff */
[----:B------:R-:W1:Y:S08]  /*1500*/  I2F.RP R6, UR6 ;  /* 0x0000000600067d06 */ /* 0x000e700008209400 */
[----:B-1----:R-:W1:Y:S02]  /*1510*/  MUFU.RCP R5, R6 ;  /* 0x0000000600057308 */ /* 0x002e640000001000 */
[----:B-1----:R-:W-:-:S06]  /*1520*/  VIADD R5, R5, 0xffffffe ;  /* 0x0ffffffe05057836 */ /* 0x002fcc0000000000 */
[----:B------:R-:W1:Y:S02]  /*1530*/  F2I.FTZ.U32.TRUNC.NTZ R0, R5 ;  /* 0x0000000500007305 */ /* 0x000e64000021f000 */
[----:B-1----:R-:W-:Y:S02]  /*1540*/  R2UR UR5, R0 ;  /* 0x00000000000572ca */ /* 0x002fe400000e0000 */
[----:B------:R-:W-:Y:S01]  /*1550*/  IABS R0, R3 ;  /* 0x0000000300007213 */ /* 0x000fe20000000000 */
[----:B------:R-:W-:-:S03]  /*1560*/  IMAD.U32 R3, RZ, RZ, UR20 ;  /* 0x00000014ff037e24 */ /* 0x000fc6000f8e00ff */
[----:B------:R-:W-:Y:S01]  /*1570*/  R2UR UR8, R0 ;  /* 0x00000000000872ca */ /* 0x000fe200000e0000 */
[----:B------:R-:W-:Y:S01]  /*1580*/  IMAD.MOV R0, RZ, RZ, -R4 ;  /* 0x000000ffff007224 */ /* 0x000fe200078e0a04 */
[----:B------:R-:W-:-:S04]  /*1590*/  IABS R3, R3 ;  /* 0x0000000300037213 */ /* 0x000fc80000000000 */
[----:B------:R-:W-:Y:S01]  /*15a0*/  R2UR UR9, R3 ;  /* 0x00000000030972ca */ /* 0x000fe200000e0000 */
[----:B------:R-:W-:-:S04]  /*15b0*/  UIADD3 UR4, UPT, UPT, URZ, -UR5, URZ ;  /* 0x80000005ff047290 */ /* 0x000fc8000fffe0ff */
[----:B------:R-:W-:Y:S02]  /*15c0*/  UIMAD UR7, UR4, UR6, URZ ;  /* 0x00000006040772a4 */ /* 0x000fe4000f8e02ff */
[----:B------:R-:W1:Y:S01]  /*15d0*/  I2F.RP R3, UR8 ;  /* 0x0000000800037d06 */ /* 0x000e620008209400 */
[----:B------:R-:W-:Y:S02]  /*15e0*/  UMOV UR4, URZ ;  /* 0x000000ff00047c82 */ /* 0x000fe40008000000 */
[----:B------:R-:W-:Y:S02]  /*15f0*/  UIMAD.WIDE.U32 UR4, UR5, UR7, UR4 ;  /* 0x00000007050472a5 */ /* 0x000fe4000f8e0004 */
[----:B------:R-:W-:-:S05]  /*1600*/  R2UR UR7, R0 ;  /* 0x00000000000772ca */ /* 0x000fca00000e0000 */
[----:B------:R-:W-:Y:S02]  /*1610*/  UMOV UR4, UR5 ;  /* 0x0000000500047c82 */ /* 0x000fe40008000000 */
[----:B------:R-:W-:Y:S01]  /*1620*/  UIMAD.WIDE.U32 UR4, UR4, UR9, URZ ;  /* 0x00000009040472a5 */ /* 0x000fe2000f8e00ff */
[----:B-1----:R-:W1:Y:S06]  /*1630*/  MUFU.RCP R0, R3 ;  /* 0x0000000300007308 */ /* 0x002e6c0000001000 */
[----:B------:R-:W-:Y:S02]  /*1640*/  UMOV UR4, UR5 ;  /* 0x0000000500047c82 */ /* 0x000fe40008000000 */
[----:B------:R-:W-:Y:S01]  /*1650*/  UIMAD UR5, UR4, UR7, UR9 ;  /* 0x00000007040572a4 */ /* 0x000fe2000f8e0209 */
[----:B------:R-:W2:Y:S03]  /*1660*/  S2UR UR7, SR_CgaCtaId ;  /* 0x00000000000779c3 */ /* 0x000ea60000008800 */
[----:B------:R-:W-:Y:S01]  /*1670*/  UISETP.GT.U32.AND UP0, UPT, UR6, UR5, UPT ;  /* 0x000000050600728c */ /* 0x000fe2000bf04070 */
[----:B-1----:R-:W-:-:S02]  /*1680*/  VIADD R0, R0, 0xffffffe ;  /* 0x0ffffffe00007836 */ /* 0x002fc40000000000 */
[----:B------:R-:W-:-:S08]  /*1690*/  IMAD.U32 R3, RZ, RZ, UR41 ;  /* 0x00000029ff037e24 */ /* 0x000fd0000f8e00ff */
[----:B------:R-:W-:Y:S01]  /*16a0*/  @!UP0 UIADD3 UR5, UPT, UPT, UR5, -UR6, URZ ;  /* 0x8000000605058290 */ /* 0x000fe2000fffe0ff */
[----:B------:R-:W1:Y:S01]  /*16b0*/  F2I.FTZ.U32.TRUNC.NTZ R0, R0 ;  /* 0x0000000000007305 */ /* 0x000e62000021f000 */
[----:B------:R-:W-:Y:S01]  /*16c0*/  @!UP0 UIADD3 UR4, UPT, UPT, UR4, 0x1, URZ ;  /* 0x0000000104048890 */ /* 0x000fe2000fffe0ff */
[----:B------:R-:W-:Y:S01]  /*16d0*/  SHF.L.U32 R3, R3, 0x1f, RZ ;  /* 0x0000001f03037819 */ /* 0x000fe200000006ff */
[----:B------:R-:W-:Y:S02]  /*16e0*/  UISETP.GE.U32.AND UP1, UPT, UR5, UR6, UPT ;  /* 0x000000060500728c */ /* 0x000fe4000bf26070 */
[----:B------:R-:W-:Y:S02]  /*16f0*/  ULOP3.LUT UR5, UR20, UR64, URZ, 0x3c, !UPT ;  /* 0x0000004014057292 */ /* 0x000fe4000f8e3cff */
[----:B--2---:R-:W-:Y:S02]  /*1700*/  ULEA UR48, UR7, UR48, 0x18 ;  /* 0x0000003007307291 */ /* 0x004fe4000f8ec0ff */
[----:B------:R-:W-:-:S02]  /*1710*/  UISETP.GE.AND UP0, UPT, UR5, URZ, UPT ;  /* 0x000000ff0500728c */ /* 0x000fc4000bf06270 */
[----:B------:R-:W-:-:S03]  /*1720*/  ULEA UR7, UR49, UR48, 0x3 ;  /* 0x0000003031077291 */ /* 0x000fc6000f8e18ff */
[----:B------:R-:W-:Y:S01]  /*1730*/  @UP1 UIADD3 UR4, UPT, UPT, UR4, 0x1, URZ ;  /* 0x0000000104041890 */ /* 0x000fe2000fffe0ff */
[----:B-1----:R-:W-:Y:S01]  /*1740*/  R2UR UR5, R0 ;  /* 0x00000000000572ca */ /* 0x002fe200000e0000 */
[----:B------:R-:W-:-:S05]  /*1750*/  UISETP.NE.AND UP1, UPT, UR64, URZ, UPT ;  /* 0x000000ff4000728c */ /* 0x000fca000bf25270 */
[----:B------:R-:W-:Y:S01]  /*1760*/  UMOV UR6, UR4 ;  /* 0x0000000400067c82 */ /* 0x000fe20008000000 */
[----:B------:R1:W2:Y:S01]  /*1770*/  SYNCS.PHASECHK.TRANS64.TRYWAIT P0, [UR7+0x20], R3 ;  /* 0x00002003ff0075a7 */ /* 0x0002a20008001107 */
[----:B------:R-:W-:-:S04]  /*1780*/  @!UP0 UIADD3 UR6, UPT, UPT, -UR6, URZ, URZ ;  /* 0x000000ff06068290 */ /* 0x000fc8000fffe1ff */
[----:B------:R-:W-:Y:S02]  /*1790*/  @!UP1 ULOP3.LUT UR6, URZ, UR64, URZ, 0x33, !UPT ;  /* 0x00000040ff069292 */ /* 0x000fe4000f8e33ff */
[----:B------:R-:W-:-:S04]  /*17a0*/  UIADD3 UR4, UPT, UPT, URZ, -UR5, URZ ;  /* 0x80000005ff047290 */ /* 0x000fc8000fffe0ff */
[----:B------:R-:W-:Y:S01]  /*17b0*/  IMAD.U32 R0, RZ, RZ, UR6 ;  /* 0x00000006ff007e24 */ /* 0x000fe2000f8e00ff */
[----:B------:R-:W-:-:S03]  /*17c0*/  UIMAD UR7, UR4, UR8, URZ ;  /* 0x00000008040772a4 */ /* 0x000fc6000f8e02ff */
[----:B------:R-:W-:Y:S01]  /*17d0*/  UMOV UR4, URZ ;  /* 0x000000ff00047c82 */ /* 0x000fe20008000000 */
[----:B------:R-:W-:Y:S01]  /*17e0*/  IABS R0, R0 ;  /* 0x0000000000007213 */ /* 0x000fe20000000000 */
[----:B------:R-:W-:-:S03]  /*17f0*/  UIMAD.WIDE.U32 UR4, UR5, UR7, UR4 ;  /* 0x00000007050472a5 */ /* 0x000fc6000f8e0004 */
[----:B------:R-:W-:-:S04]  /*1800*/  R2UR UR9, R0 ;  /* 0x00000000000972ca */ /* 0x000fc800000e0000 */
[----:B------:R-:W-:-:S09]  /*1810*/  UMOV UR4, UR5 ;  /* 0x0000000500047c82 */ /* 0x000fd20008000000 */
[----:B------:R-:W-:-:S07]  /*1820*/  UIMAD.WIDE.U32 UR4, UR4, UR9, URZ ;  /* 0x00000009040472a5 */ /* 0x000fce000f8e00ff */
[----:B------:R-:W-:Y:S02]  /*1830*/  UMOV UR4, UR5 ;  /* 0x0000000500047c82 */ /* 0x000fe40008000000 */
[----:B------:R-:W-:-:S04]  /*1840*/  UIADD3 UR5, UPT, UPT, -UR4, URZ, URZ ;  /* 0x000000ff04057290 */ /* 0x000fc8000fffe1ff */
[----:B------:R-:W-:-:S04]  /*1850*/  UIMAD UR5, UR8, UR5, UR9 ;  /* 0x00000005080572a4 */ /* 0x000fc8000f8e0209 */
[----:B------:R-:W-:-:S11]  /*1860*/  UISETP.GT.U32.AND UP0, UPT, UR8, UR5, UPT ;  /* 0x000000050800728c */ /* 0x000fd6000bf04070 */
[----:B------:R-:W-:Y:S02]  /*1870*/  @!UP0 UIADD3 UR5, UPT, UPT, UR5, -UR8, URZ ;  /* 0x8000000805058290 */ /* 0x000fe4000fffe0ff */
[----:B------:R-:W-:Y:S02]  /*1880*/  @!UP0 UIADD3 UR4, UPT, UPT, UR4, 0x1, URZ ;  /* 0x0000000104048890 */ /* 0x000fe4000fffe0ff */
[----:B------:R-:W-:Y:S02]  /*1890*/  UISETP.GE.U32.AND UP1, UPT, UR5, UR8, UPT ;  /* 0x000000080500728c */ /* 0x000fe4000bf26070 */
[----:B------:R-:W-:-:S04]  /*18a0*/  ULOP3.LUT UR5, UR6, UR63, URZ, 0x3c, !UPT ;  /* 0x0000003f06057292 */ /* 0x000fc8000f8e3cff */
[----:B------:R-:W-:-:S05]  /*18b0*/  UISETP.GE.AND UP0, UPT, UR5, URZ, UPT ;  /* 0x000000ff0500728c */ /* 0x000fca000bf06270 */
[----:B------:R-:W-:Y:S02]  /*18c0*/  @UP1 UIADD3 UR4, UPT, UPT, UR4, 0x1, URZ ;  /* 0x0000000104041890 */ /* 0x000fe4000fffe0ff */
[----:B------:R-:W-:-:S05]  /*18d0*/  UISETP.NE.AND UP1, UPT, UR63, URZ, UPT ;  /* 0x000000ff3f00728c */ /* 0x000fca000bf25270 */
[----:B------:R-:W-:Y:S01]  /*18e0*/  UMOV UR60, UR4 ;  /* 0x00000004003c7c82 */ /* 0x000fe20008000000 */
[----:B------:R-:W-:Y:S02]  /*18f0*/  UIADD3 UR4, UPT, UPT, -UR6, URZ, URZ ;  /* 0x000000ff06047290 */ /* 0x000fe4000fffe1ff */
[----:B------:R-:W-:Y:S02]  /*1900*/  @!UP0 UIADD3 UR60, UPT, UPT, -UR60, URZ, URZ ;  /* 0x000000ff3c3c8290 */ /* 0x000fe4000fffe1ff */
[----:B------:R-:W-:Y:S02]  /*1910*/  UISETP.GE.U32.AND UP0, UPT, UR70, 0x7f, UPT ;  /* 0x0000007f4600788c */ /* 0x000fe4000bf06070 */
[----:B------:R-:W-:Y:S02]  /*1920*/  @!UP1 ULOP3.LUT UR60, URZ, UR63, URZ, 0x33, !UPT ;  /* 0x0000003fff3c9292 */ /* 0x000fe4000f8e33ff */
[----:B------:R-:W-:Y:S02]  /*1930*/  UIMAD UR4, UR64, UR4, UR20 ;  /* 0x00000004400472a4 */ /* 0x000fe4000f8e0214 */
[----:B------:R-:W-:-:S02]  /*1940*/  UIADD3 UR5, UPT, UPT, -UR60, URZ, URZ ;  /* 0x000000ff3c057290 */ /* 0x000fc4000fffe1ff */
[----:B------:R-:W-:Y:S02]  /*1950*/  USHF.L.U32 UR34, UR4, 0x7, URZ ;  /* 0x0000000704227899 */ /* 0x000fe400080006ff */
[----:B------:R-:W-:Y:S01]  /*1960*/  UIMAD UR63, UR63, UR5, UR6 ;  /* 0x000000053f3f72a4 */ /* 0x000fe2000f8e0206 */
[----:B-12---:R-:W-:Y:S11]  /*1970*/  BRA.U !UP0, `(.L_x_17) ;  /* 0x0000000508847547 */ /* 0x006ff6000b800000 */
[----:B------:R-:W1:Y:S01]  /*1980*/  LDCU.64 UR6, c[0x0][0x5b0] ;  /* 0x0000b600ff0677ac */ /* 0x000e620008000a00 */
[----:B------:R-:W1:Y:S01]  /*1990*/  LDCU.64 UR4, c[0x0][0x5d8] ;  /* 0x0000bb00ff0477ac */ /* 0x000e620008000a00 */
[----:B------:R-:W2:Y:S01]  /*19a0*/  LDCU UR31, c[0x0][0x598] ;  /* 0x0000b300ff1f77ac */ /* 0x000ea20008000800 */
[----:B------:R-:W3:Y:S01]  /*19b0*/  LDCU UR30, c[0x0][0x58c] ;  /* 0x0000b180ff1e77ac */ /* 0x000ee20008000800 */
[----:B------:R-:W4:Y:S01]  /*19c0*/  LDCU UR40, c[0x0][0x59c] ;  /* 0x0000b380ff2877ac */ /* 0x000f220008000800 */
[----:B------:R-:W2:Y:S01]  /*19d0*/  LDCU UR38, c[0x0][0x5a0] ;  /* 0x0000b400ff2677ac */ /* 0x000ea20008000800 */
[----:B-1----:R-:W-:Y:S02]  /*19e0*/  UIMAD UR51, UR63, UR6, UR4 ;  /* 0x000000063f3372a4 */ /* 0x002fe4000f8e0204 */
[----:B------:R-:W-:Y:S01]  /*19f0*/  UIMAD UR50, UR60, UR7, UR5 ;  /* 0x000000073c3272a4 */ /* 0x000fe2000f8e0205 */
[----:B------:R-:W1:Y:S01]  /*1a00*/  LDCU.64 UR22, c[0x0][0x590] ;  /* 0x0000b200ff1677ac */ /* 0x000e620008000a00 */
[----:B------:R-:W1:Y:S01]  /*1a10*/  LDCU.64 UR6, c[0x0][0x5b8] ;  /* 0x0000b700ff0677ac */ /* 0x000e620008000a00 */
[----:B------:R-:W1:Y:S01]  /*1a20*/  LDCU.64 UR4, c[0x0][0x5d0] ;  /* 0x0000ba00ff0477ac */ /* 0x000e620008000a00 */
[----:B------:R-:W-:-:S02]  /*1a30*/  UIADD3 UR54, UPT, UPT, UR46, 0x20, URZ ;  /* 0x000000202e367890 */ /* 0x000fc4000fffe0ff */
[----:B------:R-:W-:Y:S02]  /*1a40*/  UIADD3 UR26, UPT, UPT, UR34, 0x20, URZ ;  /* 0x00000020221a7890 */ /* 0x000fe4000fffe0ff */
[----:B------:R-:W-:Y:S02]  /*1a50*/  UIADD3 UR18, UPT, UPT, UR34, 0x40, URZ ;  /* 0x0000004022127890 */ /* 0x000fe4000fffe0ff */
[----:B------:R-:W-:Y:S01]  /*1a60*/  UIADD3 UR10, UPT, UPT, UR34, 0x60, URZ ;  /* 0x00000060220a7890 */ /* 0x000fe2000fffe0ff */
[----:B------:R-:W-:Y:S01]  /*1a70*/  UMOV UR14, URZ ;  /* 0x000000ff000e7c82 */ /* 0x000fe20008000000 */
[----:B--234-:R-:W-:-:S10]  /*1a80*/  UMOV UR8, UR49 ;  /* 0x0000003100087c82 */ /* 0x01cfd40008000000 */
.L_x_22:
[----:B------:R-:W-:Y:S01]  /*1a90*/  @!P3 MOV R3, 0xc000 ;  /* 0x0000c0000003b802 */ /* 0x000fe20000000f00 */
[----:B------:R-:W-:Y:S01]  /*1aa0*/  ULEA UR45, UR8, UR48, 0x3 ;  /* 0x00000030082d7291 */ /* 0x000fe2000f8e18ff */
[----:B---3--:R-:W-:Y:S11]  /*1ab0*/  @P0 BRA `(.L_x_18) ;  /* 0x0000000000100947 */ /* 0x008ff60003800000 */
[----:B------:R-:W-:Y:S04]  /*1ac0*/  MOV R0, UR41 ;  /* 0x0000002900007c02 */ /* 0x000fe80008000f00 */
[----:B------:R-:W-:Y:S04]  /*1ad0*/  SHF.L.U32 R5, R0, 0x1f, RZ ;  /* 0x0000001f00057819 */ /* 0x000fe800000006ff */
[----:B------:R-:W2:Y:S02]  /*1ae0*/  SYNCS.PHASECHK.TRANS64.TRYWAIT P0, [UR45+0x20], R5 ;  /* 0x00002005ff0075a7 */ /* 0x000ea4000800112d */
[----:B--2---:R-:W-:Y:S05]  /*1af0*/  @!P0 BRA `(.L_x_19) ;  /* 0x0000007800c88947 */ /* 0x004fea0003800000 */
.L_x_18:
[----:B------:R3:W-:Y:S01]  /*1b00*/  @!P3 SYNCS.ARRIVE.TRANS64 RZ, [UR45], R3 ;  /* 0x00000003ffffb9a7 */ /* 0x0007e2000800002d */
[----:B------:R-:W-:Y:S04]  /*1b10*/  BSSY.RECONVERGENT B0, `(.L_x_20) ;  /* 0x0000003000007945 */ /* 0x000fe80003800200 */
[----:B------:R-:W-:Y:S05]  /*1b20*/  @P2 BRA `(.L_x_21) ;  /* 0x0000000000042947 */ /* 0x000fea0003800000 */
[----:B-1----:R-:W-:Y:S05]  /*1b30*/  BPT.TRAP 0x1 ;  /* 0x000000040000795c */ /* 0x002fea0000300000 */
.L_x_21:
[----:B-1----:R-:W-:Y:S05]  /*1b40*/  BSYNC.RECONVERGENT B0 ;  /* 0x0000000000007941 */ /* 0x002fea0003800200 */
.L_x_20:
[----:B------:R-:W-:Y:S02]  /*1b50*/  UIADD3 UR9, UPT, UPT, UR8, 0x1, URZ ;  /* 0x0000000108097890 */ /* 0x000fe4000fffe0ff */
[----:B------:R-:W-:Y:S02]  /*1b60*/  USHF.L.U32 UR47, UR14, 0x6, URZ ;  /* 0x000000060e2f7899 */ /* 0x000fe400080006ff */
[----:B------:R-:W-:Y:S02]  /*1b70*/  UISETP.NE.AND UP0, UPT, UR9, 0x4, UPT ;  /* 0x000000040900788c */ /* 0x000fe4000bf05270 */
[----:B------:R-:W-:Y:S02]  /*1b80*/  UIADD3 UR20, UP1, UPT, UR58, 0x80, URZ ;  /* 0x000000803a147890 */ /* 0x000fe4000ff3e0ff */
[----:B------:R-:W-:Y:S02]  /*1b90*/  USEL UR11, URZ, 0x1, UP0 ;  /* 0x00000001ff0b7887 */ /* 0x000fe40008000000 */
[----:B------:R-:W-:Y:S02]  /*1ba0*/  USEL UR49, UR9, URZ, UP0 ;  /* 0x000000ff09317287 */ /* 0x000fe40008000000 */
[----:B------:R-:W-:Y:S02]  /*1bb0*/  ULOP3.LUT UR41, UR41, UR11, URZ, 0x3c, !UPT ;  /* 0x0000000b29297292 */ /* 0x000fe4000f8e3cff */
[----:B------:R-:W-:Y:S02]  /*1bc0*/  ULEA UR9, UR49, UR48, 0x3 ;  /* 0x0000003031097291 */ /* 0x000fe4000f8e18ff */
[----:B------:R-:W-:Y:S02]  /*1bd0*/  ULEA UR15, UR8, UR48, 0xe ;  /* 0x00000030080f7291 */ /* 0x000fe4000f8e70ff */
[----:B------:R-:W-:Y:S01]  /*1be0*/  ULEA UR19, UR8, UR48, 0xf ;  /* 0x0000003008137291 */ /* 0x000fe2000f8e78ff */
[----:B--2---:R-:W-:Y:S01]  /*1bf0*/  MOV R0, UR41 ;  /* 0x0000002900007c02 */ /* 0x004fe20008000f00 */
[----:B------:R-:W-:Y:S02]  /*1c00*/  UIADD3.X UR21, UPT, UPT, URZ, UR59, URZ, UP1, !UPT ;  /* 0x0000003bff157290 */ /* 0x000fe40008ffe4ff */
[----:B------:R-:W-:Y:S01]  /*1c10*/  UIADD3 UR44, UPT, UPT, UR15, 0x8800, URZ ;  /* 0x000088000f2c7890 */ /* 0x000fe2000fffe0ff */
[----:B---3--:R-:W-:Y:S01]  /*1c20*/  SHF.L.U32 R3, R0, 0x1f, RZ ;  /* 0x0000001f00037819 */ /* 0x008fe200000006ff */
[----:B------:R-:W-:Y:S02]  /*1c30*/  UISETP.NE.AND UP2, UPT, UR30, 0x1, UPT ;  /* 0x000000011e00788c */ /* 0x000fe4000bf45270 */
[----:B------:R-:W-:Y:S01]  /*1c40*/  UIADD3 UR52, UPT, UPT, UR15, 0xa800, URZ ;  /* 0x0000a8000f347890 */ /* 0x000fe2000fffe0ff */
[----:B------:R2:W3:Y:S01]  /*1c50*/  SYNCS.PHASECHK.TRANS64.TRYWAIT P0, [UR9+0x20], R3 ;  /* 0x00002003ff0075a7 */ /* 0x0004e20008001109 */
[----:B------:R-:W-:Y:S02]  /*1c60*/  UIMAD.WIDE.U32 UR8, UR47, UR22, URZ ;  /* 0x000000162f0872a5 */ /* 0x000fe4000f8e00ff */
[----:B------:R-:W-:Y:S02]  /*1c70*/  UISETP.NE.AND UP3, UPT, UR31, 0x1, UPT ;  /* 0x000000011f00788c */ /* 0x000fe4000bf65270 */
[----:B------:R-:W-:Y:S02]  /*1c80*/  UIADD3 UR42, UP0, UPT, UR58, 0x180, URZ ;  /* 0x000001803a2a7890 */ /* 0x000fe4000ff1e0ff */
[----:B------:R-:W-:Y:S02]  /*1c90*/  UPRMT UR27, UR51, 0x40, UR50 ;  /* 0x00000040331b7896 */ /* 0x000fe40008000032 */
[----:B------:R-:W-:Y:S02]  /*1ca0*/  UIADD3.X UR43, UPT, UPT, URZ, UR59, URZ, UP0, !UPT ;  /* 0x0000003bff2b7290 */ /* 0x000fe400087fe4ff */
[----:B------:R-:W-:Y:S02]  /*1cb0*/  UIADD3 UR32, UPT, UPT, UR19, 0x18800, URZ ;  /* 0x0001880013207890 */ /* 0x000fe4000fffe0ff */
[----:B------:R-:W-:Y:S02]  /*1cc0*/  UIADD3 UR24, UPT, UPT, UR19, 0x1a800, URZ ;  /* 0x0001a80013187890 */ /* 0x000fe4000fffe0ff */
[----:B------:R-:W-:Y:S02]  /*1cd0*/  UIADD3 UR16, UPT, UPT, UR19, 0x1c800, URZ ;  /* 0x0001c80013107890 */ /* 0x000fe4000fffe0ff */
[----:B------:R-:W-:Y:S01]  /*1ce0*/  UIADD3 UR14, UPT, UPT, UR14, 0x1, URZ ;  /* 0x000000010e0e7890 */ /* 0x000fe2000fffe0ff */
[----:B------:R-:W-:Y:S01]  /*1cf0*/  UMOV UR28, 0x0 ;  /* 0x00000000001c7882 */ /* 0x000fe20000000000 */
[----:B------:R-:W-:Y:S01]  /*1d00*/  UMOV UR29, 0x10000000 ;  /* 0x10000000001d7882 */ /* 0x000fe20000000000 */
[----:B------:R-:W-:Y:S01]  /*1d10*/  UMOV UR8, UR9 ;  /* 0x0000000900087c82 */ /* 0x000fe20008000000 */
[----:B------:R-:W-:Y:S01]  /*1d20*/  UTMALDG.2D [UR44], [UR20], desc[UR28] ;  /* 0x00001c2c140075b4 */ /* 0x000fe20008009000 */
[----:B------:R-:W-:Y:S02]  /*1d30*/  USHF.R.U32.HI UR8, URZ, UR23, UR8 ;  /* 0x00000017ff087299 */ /* 0x000fe40008011608 */
[----:B------:R-:W-:Y:S02]  /*1d40*/  UISETP.NE.AND UP0, UPT, UR14, UR57, UPT ;  /* 0x000000390e00728c */ /* 0x000fe4000bf05270 */
[----:B------:R-:W-:Y:S01]  /*1d50*/  USEL UR11, UR47, UR8, !UP2 ;  /* 0x000000082f0b7287 */ /* 0x000fe2000d000000 */
[----:B------:R-:W-:Y:S01]  /*1d60*/  UMOV UR53, UR45 ;  /* 0x0000002d00357c82 */ /* 0x000fe20008000000 */
[----:B------:R-:W-:Y:S02]  /*1d70*/  UMOV UR55, UR47 ;  /* 0x0000002f00377c82 */ /* 0x000fe40008000000 */
[----:B------:R-:W-:Y:S01]  /*1d80*/  UIMAD.WIDE.U32 UR12, UR11, UR40, URZ ;  /* 0x000000280b0c72a5 */ /* 0x000fe2000f8e00ff */
[----:B------:R1:W-:Y:S01]  /*1d90*/  UTMALDG.2D [UR52], [UR20], desc[UR28] ;  /* 0x00001c34140075b4 */ /* 0x0003e20008009000 */
[----:B------:R-:W-:Y:S01]  /*1da0*/  UIADD3 UR15, UPT, UPT, -UR11, URZ, URZ ;  /* 0x000000ff0b0f7290 */ /* 0x000fe2000fffe1ff */
[----:B------:R-:W-:Y:S01]  /*1db0*/  UMOV UR33, UR45 ;  /* 0x0000002d00217c82 */ /* 0x000fe20008000000 */
[----:B------:R-:W-:Y:S02]  /*1dc0*/  UMOV UR25, UR45 ;  /* 0x0000002d00197c82 */ /* 0x000fe40008000000 */
[----:B------:R-:W-:Y:S01]  /*1dd0*/  UIMAD UR12, UR30, UR15, UR47 ;  /* 0x0000000f1e0c72a4 */ /* 0x000fe2000f8e022f */
[----:B------:R-:W-:Y:S01]  /*1de0*/  UMOV UR8, UR13 ;  /* 0x0000000d00087c82 */ /* 0x000fe20008000000 */
[----:B------:R-:W-:Y:S02]  /*1df0*/  UPRMT UR15, UR27, 0x5410, URZ ;  /* 0x000054101b0f7896 */ /* 0x000fe400080000ff */
[----:B------:R-:W-:Y:S02]  /*1e00*/  USHF.R.U32.HI UR8, URZ, UR38, UR8 ;  /* 0x00000026ff087299 */ /* 0x000fe40008011608 */
[----:B------:R-:W-:Y:S02]  /*1e10*/  UIMAD UR35, UR12, UR6, UR4 ;  /* 0x000000060c2372a4 */ /* 0x000fe4000f8e0204 */
[----:B------:R-:W-:Y:S02]  /*1e20*/  USEL UR37, UR11, UR8, !UP3 ;  /* 0x000000080b257287 */ /* 0x000fe4000d800000 */
[----:B------:R-:W-:Y:S02]  /*1e30*/  UIADD3 UR8, UPT, UPT, UR19, 0x1e800, URZ ;  /* 0x0001e80013087890 */ /* 0x000fe4000fffe0ff */
[----:B------:R-:W-:Y:S01]  /*1e40*/  UIADD3 UR12, UPT, UPT, -UR37, URZ, URZ ;  /* 0x000000ff250c7290 */ /* 0x000fe2000fffe1ff */
[----:B------:R-:W-:Y:S01]  /*1e50*/  UMOV UR27, UR35 ;  /* 0x00000023001b7c82 */ /* 0x000fe20008000000 */
[----:B------:R-:W-:Y:S02]  /*1e60*/  UMOV UR17, UR45 ;  /* 0x0000002d00117c82 */ /* 0x000fe40008000000 */
[----:B------:R-:W-:Y:S01]  /*1e70*/  UIMAD UR11, UR31, UR12, UR11 ;  /* 0x0000000c1f0b72a4 */ /* 0x000fe2000f8e020b */
[----:B------:R-:W-:Y:S01]  /*1e80*/  UMOV UR19, UR35 ;  /* 0x0000002300137c82 */ /* 0x000fe20008000000 */
[----:B------:R-:W-:Y:S02]  /*1e90*/  UMOV UR9, UR45 ;  /* 0x0000002d00097c82 */ /* 0x000fe40008000000 */
[----:B------:R-:W-:Y:S01]  /*1ea0*/  UIMAD UR36, UR11, UR7, UR5 ;  /* 0x000000070b2472a4 */ /* 0x000fe2000f8e0205 */
[----:B------:R-:W-:Y:S02]  /*1eb0*/  UMOV UR13, UR37 ;  /* 0x00000025000d7c82 */ /* 0x000fe40008000000 */
[----:B------:R-:W-:Y:S04]  /*1ec0*/  UMOV UR11, UR35 ;  /* 0x00000023000b7c82 */ /* 0x000fe80008000000 */
[----:B------:R-:W-:Y:S02]  /*1ed0*/  UMOV UR12, UR36 ;  /* 0x00000024000c7c82 */ /* 0x000fe40008000000 */
[----:B------:R-:W-:Y:S01]  /*1ee0*/  UTMALDG.4D.IM2COL [UR32], [UR42], UR15 ;  /* 0x000000202a0073b4 */ /* 0x000fe2000805800f */
[----:B-1----:R-:W-:Y:S01]  /*1ef0*/  UMOV UR29, UR37 ;  /* 0x00000025001d7c82 */ /* 0x002fe20008000000 */
[----:B------:R-:W-:Y:S01]  /*1f00*/  UMOV UR28, UR36 ;  /* 0x00000024001c7c82 */ /* 0x000fe20008000000 */
[----:B------:R-:W-:Y:S01]  /*1f10*/  UMOV UR21, UR37 ;  /* 0x0000002500157c82 */ /* 0x000fe20008000000 */
[----:B------:R-:W-:Y:S01]  /*1f20*/  UMOV UR20, UR36 ;  /* 0x0000002400147c82 */ /* 0x000fe20008000000 */
[----:B------:R-:W-:Y:S01]  /*1f30*/  UTMALDG.4D.IM2COL [UR24], [UR42], UR15 ;  /* 0x000000182a0073b4 */ /* 0x000fe2000805800f */
[----:B------:R-:W-:Y:S01]  /*1f40*/  UTMALDG.4D.IM2COL [UR16], [UR42], UR15 ;  /* 0x000000102a0073b4 */ /* 0x000fe2000805800f */
[----:B------:R1:W-:Y:S02]  /*1f50*/  UTMALDG.4D.IM2COL [UR8], [UR42], UR15 ;  /* 0x000000082a0073b4 */ /* 0x0003e4000805800f */
[----:B-1----:R-:W-:Y:S01]  /*1f60*/  UMOV UR15, UR57 ;  /* 0x00000039000f7c82 */ /* 0x002fe20008000000 */
[----:B------:R-:W-:Y:S01]  /*1f70*/  UMOV UR8, UR49 ;  /* 0x0000003100087c82 */ /* 0x000fe20008000000 */
[----:B--2---:R-:W-:Y:S05]  /*1f80*/  BRA.U UP0, `(.L_x_22) ;  /* 0xfffffff900c07547 */ /* 0x004fea000b83ffff */
.L_x_17:
[----:B------:R-:W-:Y:S01]  /*1f90*/  ULEA UR4, UR49, UR48, 0x3 ;  /* 0x0000003031047291 */ /* 0x000fe2000f8e18ff */
[----:B------:R-:W-:Y:S01]  /*1fa0*/  MOV R0, UR41 ;  /* 0x0000002900007c02 */ /* 0x000fe20008000f00 */
[----:B------:R-:W-:Y:S01]  /*1fb0*/  @!P1 SYNCS.ARRIVE.TRANS64.A1T0 RZ, [UR48+0x88], RZ ;  /* 0x000088ffffff99a7 */ /* 0x000fe20008100030 */
[----:B------:R-:W-:Y:S02]  /*1fc0*/  UISETP.GT.AND UP0, UPT, UR68, UR67, UPT ;  /* 0x000000434400728c */ /* 0x000fe4000bf04270 */
[----:B------:R-:W-:-:S04]  /*1fd0*/  SHF.L.U32 R0, R0, 0x1f, RZ ;  /* 0x0000001f00007819 */ /* 0x000fc800000006ff */
[----:B---3--:R1:W2:Y:S03]  /*1fe0*/  SYNCS.PHASECHK.TRANS64.TRYWAIT P0, [UR4+0x20], R0 ;  /* 0x00002000ff0075a7 */ /* 0x0082a60008001104 */
[----:B------:R-:W-:Y:S05]  /*1ff0*/  BRA.U !UP0, `(.L_x_23) ;  /* 0x0000000508807547 */ /* 0x000fea000b800000 */
[----:B------:R-:W3:Y:S01]  /*2000*/  LDCU.64 UR6, c[0x0][0x5b0] ;  /* 0x0000b600ff0677ac */ /* 0x000ee20008000a00 */
[----:B------:R-:W3:Y:S01]  /*2010*/  LDCU.64 UR4, c[0x0][0x5d8] ;  /* 0x0000bb00ff0477ac */ /* 0x000ee20008000a00 */
[----:B------:R-:W-:Y:S01]  /*2020*/  UIADD3 UR56, UPT, UPT, UR69, UR15, URZ ;  /* 0x0000000f45387290 */ /* 0x000fe2000fffe0ff */
[----:B------:R-:W4:Y:S01]  /*2030*/  LDCU UR31, c[0x0][0x598] ;  /* 0x0000b300ff1f77ac */ /* 0x000f220008000800 */
[----:B------:R-:W1:Y:S01]  /*2040*/  LDCU UR30, c[0x0][0x58c] ;  /* 0x0000b180ff1e77ac */ /* 0x000e620008000800 */
[----:B------:R-:W1:Y:S01]  /*2050*/  LDCU UR40, c[0x0][0x59c] ;  /* 0x0000b380ff2877ac */ /* 0x000e620008000800 */
[----:B---3--:R-:W-:Y:S02]  /*2060*/  UIMAD UR51, UR63, UR6, UR4 ;  /* 0x000000063f3372a4 */ /* 0x008fe4000f8e0204 */
[----:B------:R-:W-:Y:S01]  /*2070*/  UIMAD UR50, UR60, UR7, UR5 ;  /* 0x000000073c3272a4 */ /* 0x000fe2000f8e0205 */
[----:B------:R-:W3:Y:S01]  /*2080*/  LDCU UR38, c[0x0][0x5a0] ;  /* 0x0000b400ff2677ac */ /* 0x000ee20008000800 */
[----:B------:R-:W1:Y:S01]  /*2090*/  LDCU.64 UR22, c[0x0][0x590] ;  /* 0x0000b200ff1677ac */ /* 0x000e620008000a00 */
[----:B------:R-:W1:Y:S01]  /*20a0*/  LDCU.64 UR6, c[0x0][0x5b8] ;  /* 0x0000b700ff0677ac */ /* 0x000e620008000a00 */
[----:B------:R-:W1:Y:S01]  /*20b0*/  LDCU.64 UR4, c[0x0][0x5d0] ;  /* 0x0000ba00ff0477ac */ /* 0x000e620008000a00 */
[----:B------:R-:W-:-:S02]  /*20c0*/  UIADD3 UR54, UPT, UPT, UR46, 0x20, URZ ;  /* 0x000000202e367890 */ /* 0x000fc4000fffe0ff */
[----:B------:R-:W-:Y:S02]  /*20d0*/  UIADD3 UR26, UPT, UPT, UR34, 0x20, URZ ;  /* 0x00000020221a7890 */ /* 0x000fe4000fffe0ff */
[----:B------:R-:W-:Y:S02]  /*20e0*/  UIADD3 UR18, UPT, UPT, UR34, 0x40, URZ ;  /* 0x0000004022127890 */ /* 0x000fe4000fffe0ff */
[----:B------:R-:W-:Y:S01]  /*20f0*/  UIADD3 UR10, UPT, UPT, UR34, 0x60, URZ ;  /* 0x00000060220a7890 */ /* 0x000fe2000fffe0ff */
[----:B----4-:R-:W-:-:S11]  /*2100*/  UMOV UR8, UR49 ;  /* 0x0000003100087c82 */ /* 0x010fd60008000000 */
.L_x_28:
[----:B------:R-:W-:Y:S01]  /*2110*/  @!P3 MOV R3, 0xc000 ;  /* 0x0000c0000003b802 */ /* 0x000fe20000000f00 */
[----:B------:R-:W-:Y:S01]  /*2120*/  ULEA UR45, UR8, UR48, 0x3 ;  /* 0x00000030082d7291 */ /* 0x000fe2000f8e18ff */
[----:B-12---:R-:W-:Y:S11]  /*2130*/  @P0 BRA `(.L_x_24) ;  /* 0x0000000000100947 */ /* 0x006ff60003800000 */
[----:B-1----:R-:W-:Y:S04]  /*2140*/  MOV R0, UR41 ;  /* 0x0000002900007c02 */ /* 0x002fe80008000f00 */
[----:B------:R-:W-:Y:S04]  /*2150*/  SHF.L.U32 R5, R0, 0x1f, RZ ;  /* 0x0000001f00057819 */ /* 0x000fe800000006ff */
[----:B------:R-:W1:Y:S02]  /*2160*/  SYNCS.PHASECHK.TRANS64.TRYWAIT P0, [UR45+0x20], R5 ;  /* 0x00002005ff0075a7 */ /* 0x000e64000800112d */
[----:B-1----:R-:W-:Y:S05]  /*2170*/  @!P0 BRA `(.L_x_25) ;  /* 0x0000007400408947 */ /* 0x002fea0003800000 */
.L_x_24:
[----:B------:R2:W-:Y:S01]  /*2180*/  @!P3 SYNCS.ARRIVE.TRANS64 RZ, [UR45], R3 ;  /* 0x00000003ffffb9a7 */ /* 0x0005e2000800002d */
[----:B------:R-:W-:Y:S04]  /*2190*/  BSSY.RECONVERGENT B0, `(.L_x_26) ;  /* 0x0000003000007945 */ /* 0x000fe80003800200 */
[----:B------:R-:W-:Y:S05]  /*21a0*/  @P2 BRA `(.L_x_27) ;  /* 0x0000000000042947 */ /* 0x000fea0003800000 */
[----:B-1-3--:R-:W-:Y:S05]  /*21b0*/  BPT.TRAP 0x1 ;  /* 0x000000040000795c */ /* 0x00afea0000300000 */
.L_x_27:
[----:B-1-3--:R-:W-:Y:S05]  /*21c0*/  BSYNC.RECONVERGENT B0 ;  /* 0x0000000000007941 */ /* 0x00afea0003800200 */
.L_x_26:
        /* <DEDUP_REMOVED lines=10> */
[----:B------:R-:W-:Y:S01]  /*2270*/  MOV R0, UR41 ;  /* 0x0000002900007c02 */ /* 0x000fe20008000f00 */
[----:B------:R-:W-:Y:S02]  /*2280*/  UIADD3.X UR21, UPT, UPT, URZ, UR59, URZ, UP1, !UPT ;  /* 0x0000003bff157290 */ /* 0x000fe40008ffe4ff */
[----:B------:R-:W-:Y:S01]  /*2290*/  UIADD3 UR44, UPT, UPT, UR14, 0x8800, URZ ;  /* 0x000088000e2c7890 */ /* 0x000fe2000fffe0ff */
[----:B--2---:R-:W-:Y:S01]  /*22a0*/  SHF.L.U32 R3, R0, 0x1f, RZ ;  /* 0x0000001f00037819 */ /* 0x004fe200000006ff */
[----:B------:R-:W-:Y:S02]  /*22b0*/  UISETP.NE.AND UP2, UPT, UR30, 0x1, UPT ;  /* 0x000000011e00788c */ /* 0x000fe4000bf45270 */
[----:B------:R-:W-:Y:S01]  /*22c0*/  UIADD3 UR52, UPT, UPT, UR14, 0xa800, URZ ;  /* 0x0000a8000e347890 */ /* 0x000fe2000fffe0ff */
[----:B------:R4:W1:Y:S01]  /*22d0*/  SYNCS.PHASECHK.TRANS64.TRYWAIT P0, [UR9+0x20], R3 ;  /* 0x00002003ff0075a7 */ /* 0x0008620008001109 */
        /* <DEDUP_REMOVED lines=10> */
[----:B------:R-:W-:Y:S01]  /*2380*/  UMOV UR8, UR9 ;  /* 0x0000000900087c82 */ /* 0x000fe20008000000 */
[----:B------:R-:W-:Y:S01]  /*2390*/  UMOV UR29, 0x10000000 ;  /* 0x10000000001d7882 */ /* 0x000fe20000000000 */
[----:B------:R-:W-:Y:S01]  /*23a0*/  USHF.R.U32.HI UR8, URZ, UR23, UR8 ;  /* 0x00000017ff087299 */ /* 0x000fe20008011608 */
[----:B------:R-:W-:Y:S01]  /*23b0*/  UTMALDG.2D [UR44], [UR20], desc[UR28] ;  /* 0x00001c2c140075b4 */ /* 0x000fe20008009000 */
        /* <DEDUP_REMOVED lines=14> */
[----:B------:R-:W-:Y:S01]  /*24a0*/  USEL UR37, UR11, UR8, !UP3 ;  /* 0x000000080b257287 */ /* 0x000fe2000d800000 */
[----:B------:R-:W-:Y:S01]  /*24b0*/  UMOV UR17, UR45 ;  /* 0x0000002d00117c82 */ /* 0x000fe20008000000 */
[----:B------:R-:W-:Y:S02]  /*24c0*/  UMOV UR9, UR45 ;  /* 0x0000002d00097c82 */ /* 0x000fe40008000000 */
[----:B------:R-:W-:Y:S01]  /*24d0*/  UIADD3 UR8, UPT, UPT, -UR37, URZ, URZ ;  /* 0x000000ff25087290 */ /* 0x000fe2000fffe1ff */
[----:B------:R-:W-:Y:S02]  /*24e0*/  UMOV UR27, UR35 ;  /* 0x00000023001b7c82 */ /* 0x000fe40008000000 */
[----:B------:R-:W-:Y:S01]  /*24f0*/  UMOV UR13, UR37 ;  /* 0x00000025000d7c82 */ /* 0x000fe20008000000 */
[----:B------:R-:W-:Y:S02]  /*2500*/  UIMAD UR11, UR31, UR8, UR11 ;  /* 0x000000081f0b72a4 */ /* 0x000fe4000f8e020b */
[----:B------:R-:W-:Y:S02]  /*2510*/  UIADD3 UR8, UPT, UPT, UR19, 0x1e800, URZ ;  /* 0x0001e80013087890 */ /* 0x000fe4000fffe0ff */
[----:B------:R-:W-:Y:S01]  /*2520*/  UIMAD UR36, UR11, UR7, UR5 ;  /* 0x000000070b2472a4 */ /* 0x000fe2000f8e0205 */
[----:B------:R-:W-:Y:S02]  /*2530*/  UMOV UR19, UR35 ;  /* 0x0000002300137c82 */ /* 0x000fe40008000000 */
[----:B------:R-:W-:Y:S04]  /*2540*/  UMOV UR11, UR35 ;  /* 0x00000023000b7c82 */ /* 0x000fe80008000000 */
[----:B------:R-:W-:Y:S02]  /*2550*/  UMOV UR12, UR36 ;  /* 0x00000024000c7c82 */ /* 0x000fe40008000000 */
[----:B------:R-:W-:Y:S01]  /*2560*/  UTMALDG.4D.IM2COL [UR32], [UR42], UR14 ;  /* 0x000000202a0073b4 */ /* 0x000fe2000805800e */
[----:B--2---:R-:W-:Y:S01]  /*2570*/  UMOV UR29, UR37 ;  /* 0x00000025001d7c82 */ /* 0x004fe20008000000 */
[----:B------:R-:W-:Y:S01]  /*2580*/  UMOV UR28, UR36 ;  /* 0x00000024001c7c82 */ /* 0x000fe20008000000 */
[----:B------:R-:W-:Y:S01]  /*2590*/  UMOV UR21, UR37 ;  /* 0x0000002500157c82 */ /* 0x000fe20008000000 */
[----:B------:R-:W-:Y:S01]  /*25a0*/  UMOV UR20, UR36 ;  /* 0x0000002400147c82 */ /* 0x000fe20008000000 */
[----:B------:R-:W-:Y:S01]  /*25b0*/  UTMALDG.4D.IM2COL [UR24], [UR42], UR14 ;  /* 0x000000182a0073b4 */ /* 0x000fe2000805800e */
[----:B------:R-:W-:Y:S01]  /*25c0*/  UTMALDG.4D.IM2COL [UR16], [UR42], UR14 ;  /* 0x000000102a0073b4 */ /* 0x000fe2000805800e */
[----:B------:R2:W-:Y:S02]  /*25d0*/  UTMALDG.4D.IM2COL [UR8], [UR42], UR14 ;  /* 0x000000082a0073b4 */ /* 0x0005e4000805800e */
[----:B--2---:R-:W-:Y:S01]  /*25e0*/  UMOV UR8, UR49 ;  /* 0x0000003100087c82 */ /* 0x004fe20008000000 */
[----:B----4-:R-:W-:Y:S05]  /*25f0*/  BRA.U UP0, `(.L_x_28) ;  /* 0xfffffff900c47547 */ /* 0x010fea000b83ffff */
.L_x_23:
[----:B------:R-:W-:Y:S01]  /*2600*/  SHF.L.U32 R3, R2, 0x1f, RZ ;  /* 0x0000001f02037819 */ /* 0x000fe200000006ff */
[----:B------:R-:W-:-:S03]  /*2610*/  NOP ;  /* 0x0000000000007918 */ /* 0x000fc60000000000 */
[----:B-12---:R-:W1:Y:S02]  /*2620*/  SYNCS.PHASECHK.TRANS64.TRYWAIT P0, [UR48+0x90], R3 ;  /* 0x00009003ff0075a7 */ /* 0x006e640008001130 */
[----:B-1----:R-:W-:Y:S05]  /*2630*/  @!P0 BRA `(.L_x_29) ;  /* 0x0000007000288947 */ /* 0x002fea0003800000 */
.L_x_126:
[----:B------:R-:W2:Y:S01]  /*2640*/  LDS.128 R4, [UR48+0xd0] ;  /* 0x0000d030ff047984 */ /* 0x000ea20008000c00 */
[----:B------:R-:W-:Y:S02]  /*2650*/  UIADD3 UR4, UPT, UPT, UR48, 0x98, URZ ;  /* 0x0000009830047890 */ /* 0x000fe4000fffe0ff */
[----:B------:R-:W-:Y:S01]  /*2660*/  UISETP.GE.AND UP0, UPT, UR39, 0x1, UPT ;  /* 0x000000012700788c */ /* 0x000fe2000bf06270 */
[----:B------:R-:W-:Y:S01]  /*2670*/  @!PT LDS RZ, [RZ] ;  /* 0x00000000fffff984 */ /* 0x000fe20000000800 */
[----:B------:R-:W-:Y:S01]  /*2680*/  @!PT LDS RZ, [RZ] ;  /* 0x00000000fffff984 */ /* 0x000fe20000000800 */
[----:B------:R-:W-:Y:S01]  /*2690*/  @!PT LDS RZ, [RZ] ;  /* 0x00000000fffff984 */ /* 0x000fe20000000800 */
[----:B------:R-:W-:Y:S01]  /*26a0*/  @!PT LDS RZ, [RZ] ;  /* 0x00000000fffff984 */ /* 0x000fe20000000800 */
[----:B------:R3:W-:Y:S06]  /*26b0*/  MEMBAR.ALL.CTA ;  /* 0x0000000000007992 */ /* 0x0007ec0000008000 */
[----:B---3--:R-:W3:Y:S01]  /*26c0*/  FENCE.VIEW.ASYNC.S ;  /* 0x00000000000073c6 */ /* 0x008ee20000000000 */
[----:B------:R-:W-:-:S09]  /*26d0*/  UPRMT UR4, URZ, 0x654, UR4 ;  /* 0x00000654ff047896 */ /* 0x000fd20008000004 */
[----:B---3--:R-:W-:Y:S01]  /*26e0*/  SYNCS.ARRIVE.TRANS64.RED.A1T0 RZ, [UR4], RZ ;  /* 0x000000ffffff79a7 */ /* 0x008fe20008100404 */
[----:B--2---:R-:W-:-:S13]  /*26f0*/  LOP3.LUT P0, RZ, R6, 0x1, RZ, 0xc0, !PT ;  /* 0x0000000106ff7812 */ /* 0x004fda000780c0ff */
[----:B------:R-:W-:Y:S01]  /*2700*/  VOTEU.ANY UP1, P0 ;  /* 0x0000000000ff7886 */ /* 0x000fe20000020100 */
[----:B------:R-:W-:-:S13]  /*2710*/  PLOP3.LUT P0, PT, PT, PT, UP1, 0x80, 0x8 ;  /* 0x000000000008781c */ /* 0x000fda0003f0f018 */
[----:B-1----:R-:W-:Y:S02]  /*2720*/  @P0 MOV R0, R4 ;  /* 0x0000000400000202 */ /* 0x002fe40000000f00 */
[----:B------:R-:W-:Y:S02]  /*2730*/  @P0 LOP3.LUT R4, R5, 0xffff, RZ, 0xc0, !PT ;  /* 0x0000ffff05040812 */ /* 0x000fe400078ec0ff */
[----:B------:R-:W-:Y:S02]  /*2740*/  @P0 R2UR UR6, R0 ;  /* 0x00000000000602ca */ /* 0x000fe400000e0000 */
[----:B------:R-:W-:-:S11]  /*2750*/  @P0 R2UR UR5, R4 ;  /* 0x00000000040502ca */ /* 0x000fd600000e0000 */
[----:B------:R-:W-:Y:S02]  /*2760*/  @UP1 UMOV UR62, UR6 ;  /* 0x00000006003e1c82 */ /* 0x000fe40008000000 */
[----:B------:R-:W-:Y:S01]  /*2770*/  @UP1 UMOV UR61, UR5 ;  /* 0x00000005003d1c82 */ /* 0x000fe20008000000 */
[----:B------:R-:W-:Y:S05]  /*2780*/  BRA.U !UP0, `(.L_x_30) ;  /* 0x0000000108d47547 */ /* 0x000fea000b800000 */
[----:B------:R-:W1:Y:S01]  /*2790*/  LDCU.128 UR16, c[0x0][0xb10] ;  /* 0x00016200ff1077ac */ /* 0x000e620008000c00 */
[----:B------:R-:W2:Y:S01]  /*27a0*/  LDCU UR20, c[0x0][0xb20] ;  /* 0x00016400ff1477ac */ /* 0x000ea20008000800 */
[----:B------:R-:W3:Y:S01]  /*27b0*/  LDCU UR13, c[0x0][0xb0c] ;  /* 0x00016180ff0d77ac */ /* 0x000ee20008000800 */
[----:B------:R-:W4:Y:S01]  /*27c0*/  LDCU.64 UR14, c[0x0][0xb28] ;  /* 0x00016500ff0e77ac */ /* 0x000f220008000a00 */
[----:B------:R-:W-:Y:S02]  /*27d0*/  UISETP.NE.AND UP3, UPT, UR39, 0x1, UPT ;  /* 0x000000012700788c */ /* 0x000fe4000bf65270 */
[----:B-1----:R-:W-:Y:S02]  /*27e0*/  UIMAD.WIDE.U32 UR4, UR65, UR19, URZ ;  /* 0x00000013410472a5 */ /* 0x002fe4000f8e00ff */
[----:B------:R-:W-:Y:S02]  /*27f0*/  UIMAD.WIDE.U32 UR6, UR66, UR16, URZ ;  /* 0x00000010420672a5 */ /* 0x000fe4000f8e00ff */
[----:B------:R-:W-:-:S02]  /*2800*/  UISETP.NE.AND UP0, UPT, UR18, 0x1, UPT ;  /* 0x000000011200788c */ /* 0x000fc4000bf05270 */
[----:B------:R-:W-:Y:S01]  /*2810*/  UIMAD.WIDE.U32 UR10, UR61, UR19, URZ ;  /* 0x000000133d0a72a5 */ /* 0x000fe2000f8e00ff */
[----:B------:R-:W-:Y:S01]  /*2820*/  UMOV UR4, UR5 ;  /* 0x0000000500047c82 */ /* 0x000fe20008000000 */
[----:B---3--:R-:W-:Y:S02]  /*2830*/  UISETP.NE.AND UP2, UPT, UR13, 0x1, UPT ;  /* 0x000000010d00788c */ /* 0x008fe4000bf45270 */
[----:B--2---:R-:W-:Y:S02]  /*2840*/  USHF.R.U32.HI UR5, URZ, UR20, UR4 ;  /* 0x00000014ff057299 */ /* 0x004fe40008011604 */
[----:B------:R-:W-:Y:S01]  /*2850*/  UIMAD.WIDE.U32 UR8, UR62, UR16, URZ ;  /* 0x000000103e0872a5 */ /* 0x000fe2000f8e00ff */
[----:B------:R-:W-:Y:S01]  /*2860*/  UMOV UR4, UR7 ;  /* 0x0000000700047c82 */ /* 0x000fe20008000000 */
[----:B------:R-:W-:Y:S02]  /*2870*/  USEL UR5, UR65, UR5, !UP0 ;  /* 0x0000000541057287 */ /* 0x000fe4000c000000 */
[----:B------:R-:W-:-:S02]  /*2880*/  USHF.R.U32.HI UR4, URZ, UR17, UR4 ;  /* 0x00000011ff047299 */ /* 0x000fc40008011604 */
[----:B----4-:R-:W-:Y:S02]  /*2890*/  UIMAD.WIDE.U32 UR6, UR5, UR14, URZ ;  /* 0x0000000e050672a5 */ /* 0x010fe4000f8e00ff */
[----:B------:R-:W-:Y:S01]  /*28a0*/  USEL UR12, UR66, UR4, !UP2 ;  /* 0x00000004420c7287 */ /* 0x000fe2000d000000 */
[----:B------:R-:W-:Y:S02]  /*28b0*/  UMOV UR8, UR9 ;  /* 0x0000000900087c82 */ /* 0x000fe40008000000 */
[----:B------:R-:W-:Y:S01]  /*28c0*/  UMOV UR4, UR11 ;  /* 0x0000000b00047c82 */ /* 0x000fe20008000000 */
[----:B------:R-:W-:Y:S01]  /*28d0*/  UIMAD.WIDE.U32 UR10, UR12, UR14, URZ ;  /* 0x0000000e0c0a72a5 */ /* 0x000fe2000f8e00ff */
[----:B------:R-:W-:Y:S01]  /*28e0*/  UMOV UR6, UR7 ;  /* 0x0000000700067c82 */ /* 0x000fe20008000000 */
[----:B------:R-:W-:Y:S02]  /*28f0*/  USHF.R.U32.HI UR4, URZ, UR20, UR4 ;  /* 0x00000014ff047299 */ /* 0x000fe40008011604 */
[----:B------:R-:W-:-:S02]  /*2900*/  @UP3 USHF.R.U32.HI UR5, URZ, UR15, UR6 ;  /* 0x0000000fff053299 */ /* 0x000fc40008011606 */
[----:B------:R-:W-:Y:S01]  /*2910*/  USHF.R.U32.HI UR17, URZ, UR17, UR8 ;  /* 0x00000011ff117299 */ /* 0x000fe20008011608 */
[----:B------:R-:W-:Y:S01]  /*2920*/  UMOV UR6, UR11 ;  /* 0x0000000b00067c82 */ /* 0x000fe20008000000 */
[----:B------:R-:W-:Y:S02]  /*2930*/  USEL UR4, UR61, UR4, !UP0 ;  /* 0x000000043d047287 */ /* 0x000fe4000c000000 */
[----:B------:R-:W-:Y:S02]  /*2940*/  @UP3 USHF.R.U32.HI UR12, URZ, UR15, UR6 ;  /* 0x0000000fff0c3299 */ /* 0x000fe40008011606 */
[----:B------:R-:W-:Y:S02]  /*2950*/  UIMAD UR6, UR39, UR5, URZ ;  /* 0x00000005270672a4 */ /* 0x000fe4000f8e02ff */
[----:B------:R-:W-:Y:S02]  /*2960*/  USEL UR5, UR62, UR17, !UP2 ;  /* 0x000000113e057287 */ /* 0x000fe4000d000000 */
[----:B------:R-:W-:-:S02]  /*2970*/  UIMAD UR8, UR39, UR12, URZ ;  /* 0x0000000c270872a4 */ /* 0x000fc4000f8e02ff */
[----:B------:R-:W-:Y:S02]  /*2980*/  UISETP.GE.AND UP0, UPT, UR4, UR6, UPT ;  /* 0x000000060400728c */ /* 0x000fe4000bf06270 */
[----:B------:R-:W-:Y:S02]  /*2990*/  UIMAD.WIDE.U32 UR6, UR4, UR14, URZ ;  /* 0x0000000e040672a5 */ /* 0x000fe4000f8e00ff */
[----:B------:R-:W-:Y:S02]  /*29a0*/  UISETP.GE.OR UP0, UPT, UR5, UR8, UP0 ;  /* 0x000000080500728c */ /* 0x000fe40008706670 */
[----:B------:R-:W-:Y:S02]  /*29b0*/  UIMAD.WIDE.U32 UR8, UR5, UR14, URZ ;  /* 0x0000000e050872a5 */ /* 0x000fe4000f8e00ff */
[----:B------:R-:W-:Y:S01]  /*29c0*/  UIADD3 UR10, UPT, UPT, -UR4, URZ, URZ ;  /* 0x000000ff040a7290 */ /* 0x000fe2000fffe1ff */
[----:B------:R-:W-:Y:S02]  /*29d0*/  UMOV UR6, UR7 ;  /* 0x0000000700067c82 */ /* 0x000fe40008000000 */
[----:B------:R-:W-:-:S02]  /*29e0*/  USHF.R.U32.HI UR6, URZ, UR15, UR6 ;  /* 0x0000000fff067299 */ /* 0x000fc40008011606 */
[----:B------:R-:W-:Y:S02]  /*29f0*/  UIMAD UR10, UR18, UR10, UR61 ;  /* 0x0000000a120a72a4 */ /* 0x000fe4000f8e023d */
[----:B------:R-:W-:Y:S01]  /*2a00*/  USEL UR6, UR4, UR6, !UP3 ;  /* 0x0000000604067287 */ /* 0x000fe2000d800000 */
[----:B------:R-:W-:Y:S01]  /*2a10*/  @!UP0 UMOV UR7, UR9 ;  /* 0x0000000900078c82 */ /* 0x000fe20008000000 */
[----:B------:R-:W-:Y:S02]  /*2a20*/  UIADD3 UR9, UPT, UPT, -UR5, URZ, URZ ;  /* 0x000000ff05097290 */ /* 0x000fe4000fffe1ff */
[----:B------:R-:W-:Y:S02]  /*2a30*/  @!UP0 USHF.R.U32.HI UR7, URZ, UR15, UR7 ;  /* 0x0000000fff078299 */ /* 0x000fe40008011607 */
[----:B------:R-:W-:Y:S02]  /*2a40*/  UIADD3 UR8, UPT, UPT, -UR6, URZ, URZ ;  /* 0x000000ff06087290 */ /* 0x000fe4000fffe1ff */
[----:B------:R-:W-:-:S02]  /*2a50*/  @!UP0 USEL UR7, UR5, UR7, !UP3 ;  /* 0x0000000705078287 */ /* 0x000fc4000d800000 */
[----:B------:R-:W-:Y:S02]  /*2a60*/  UIMAD UR8, UR39, UR8, UR4 ;  /* 0x00000008270872a4 */ /* 0x000fe4000f8e0204 */
[----:B------:R-:W-:Y:S02]  /*2a70*/  @!UP0 UIADD3 UR6, UPT, UPT, UR6, -UR7, URZ ;  /* 0x8000000706068290 */ /* 0x000fe4000fffe0ff */
[----:B------:R-:W-:Y:S02]  /*2a80*/  @!UP0 UIMAD UR7, UR8, UR12, UR7 ;  /* 0x0000000c080782a4 */ /* 0x000fe4000f8e0207 */
[----:B------:R-:W-:Y:S02]  /*2a90*/  @!UP0 UIMAD UR4, UR39, UR6, UR5 ;  /* 0x00000006270482a4 */ /* 0x000fe4000f8e0205 */
[----:B------:R-:W-:Y:S02]  /*2aa0*/  UIMAD UR6, UR13, UR9, UR62 ;  /* 0x000000090d0672a4 */ /* 0x000fe4000f8e023e */
[----:B------:R-:W-:Y:S01]  /*2ab0*/  UIMAD UR61, UR4, UR18, UR10 ;  /* 0x00000012043d72a4 */ /* 0x000fe2000f8e020a */
[----:B------:R-:W-:-:S02]  /*2ac0*/  @!UP0 UMOV UR5, UR7 ;  /* 0x0000000700058c82 */ /* 0x000fc40008000000 */
[----:B------:R-:W-:-:S12]  /*2ad0*/  UIMAD UR62, UR5, UR13, UR6 ;  /* 0x0000000d053e72a4 */ /* 0x000fd8000f8e0206 */
.L_x_30:
        /* <DEDUP_REMOVED lines=20> */
.L_x_31:
[----:B------:R-:W-:Y:S02]  /*2c20*/  R2UR UR5, R63 ;  /* 0x000000003f0572ca */ /* 0x000fe400000e0000 */
[----:B------:R-:W-:Y:S02]  /*2c30*/  R2UR UR4, R62 ;  /* 0x000000003e0472ca */ /* 0x000fe400000e0000 */
[----:B------:R-:W-:Y:S02]  /*2c40*/  PLOP3.LUT P1, PT, PT, PT, PT, 0x80, 0x8 ;  /* 0x000000000008781c */ /* 0x000fe40003f2f070 */
[----:B------:R-:W-:-:S07]  /*2c50*/  LOP3.LUT R2, R2, 0x1, RZ, 0x3c, !PT ;  /* 0x0000000102027812 */ /* 0x000fce00078e3cff */
[----:B------:R-:W-:Y:S02]  /*2c60*/  UIADD3 UR24, UPT, UPT, UR62, UR5, URZ ;  /* 0x000000053e187290 */ /* 0x000fe4000fffe0ff */
[----:B------:R-:W-:Y:S01]  /*2c70*/  UIADD3 UR20, UPT, UPT, UR61, UR4, URZ ;  /* 0x000000043d147290 */ /* 0x000fe2000fffe0ff */
[----:B------:R-:W-:Y:S11]  /*2c80*/  BRA.U UP1, `(.L_x_32) ;  /* 0xffffffe501f87547 */ /* 0x000ff6000b83ffff */
[----:B------:R-:W-:Y:S01]  /*2c90*/  UIADD3 UR48, UPT, UPT, UR48, 0x20, URZ ;  /* 0x0000002030307890 */ /* 0x000fe2000fffe0ff */
[----:B------:R-:W-:-:S03]  /*2ca0*/  MOV R3, UR41 ;  /* 0x0000002900037c02 */ /* 0x000fc60008000f00 */
[----:B------:R-:W-:Y:S01]  /*2cb0*/  ULEA UR4, UR49, UR48, 0x3 ;  /* 0x0000003031047291 */ /* 0x000fe2000f8e18ff */
[----:B------:R-:W-:-:S08]  /*2cc0*/  SHF.L.U32 R3, R3, 0x1f, RZ ;  /* 0x0000001f03037819 */ /* 0x000fd000000006ff */
[----:B------:R-:W1:Y:S02]  /*2cd0*/  SYNCS.PHASECHK.TRANS64.TRYWAIT P0, [UR4], R3 ;  /* 0x00000003ff0075a7 */ /* 0x000e640008001104 */
[----:B-1----:R-:W-:Y:S05]  /*2ce0*/  @!P0 BRA `(.L_x_33) ;  /* 0x0000006800948947 */ /* 0x002fea0003800000 */
.L_x_128:
[----:B------:R-:W-:-:S04]  /*2cf0*/  UIADD3 UR4, UPT, UPT, UR49, 0x1, URZ ;  /* 0x0000000131047890 */ /* 0x000fc8000fffe0ff */
[----:B------:R-:W-:-:S04]  /*2d00*/  UISETP.NE.AND UP0, UPT, UR4, 0x4, UPT ;  /* 0x000000040400788c */ /* 0x000fc8000bf05270 */
[----:B------:R-:W-:Y:S02]  /*2d10*/  USEL UR5, URZ, 0x1, UP0 ;  /* 0x00000001ff057887 */ /* 0x000fe40008000000 */
[----:B------:R-:W-:Y:S02]  /*2d20*/  USEL UR4, UR4, URZ, UP0 ;  /* 0x000000ff04047287 */ /* 0x000fe40008000000 */
[----:B------:R-:W-:Y:S02]  /*2d30*/  ULOP3.LUT UR41, UR41, UR5, URZ, 0x3c, !UPT ;  /* 0x0000000529297292 */ /* 0x000fe4000f8e3cff */
[----:B------:R-:W-:-:S04]  /*2d40*/  ULEA UR5, UR4, UR48, 0x3 ;  /* 0x0000003004057291 */ /* 0x000fc8000f8e18ff */
[----:B-1----:R-:W-:-:S04]  /*2d50*/  MOV R3, UR41 ;  /* 0x0000002900037c02 */ /* 0x002fc80008000f00 */
[----:B------:R-:W-:-:S04]  /*2d60*/  SHF.L.U32 R3, R3, 0x1f, RZ ;  /* 0x0000001f03037819 */ /* 0x000fc800000006ff */
[----:B------:R-:W1:Y:S02]  /*2d70*/  SYNCS.PHASECHK.TRANS64.TRYWAIT P0, [UR5], R3 ;  /* 0x00000003ff0075a7 */ /* 0x000e640008001105 */
[----:B-1----:R-:W-:Y:S05]  /*2d80*/  @!P0 BRA `(.L_x_34) ;  /* 0x0000006800848947 */ /* 0x002fea0003800000 */
.L_x_130:
        /* <DEDUP_REMOVED lines=10> */
.L_x_132:
[----:B------:R-:W-:-:S04]  /*2e30*/  UIADD3 UR4, UPT, UPT, UR4, 0x1, URZ ;  /* 0x0000000104047890 */ /* 0x000fc8000fffe0ff */
[----:B------:R-:W-:-:S04]  /*2e40*/  UISETP.NE.AND UP0, UPT, UR4, 0x4, UPT ;  /* 0x000000040400788c */ /* 0x000fc8000bf05270 */
[----:B------:R-:W-:Y:S02]  /*2e50*/  USEL UR5, URZ, 0x1, UP0 ;  /* 0x00000001ff057887 */ /* 0x000fe40008000000 */
[----:B------:R-:W-:Y:S02]  /*2e60*/  USEL UR4, UR4, URZ, UP0 ;  /* 0x000000ff04047287 */ /* 0x000fe40008000000 */
[----:B------:R-:W-:Y:S02]  /*2e70*/  ULOP3.LUT UR5, UR41, UR5, URZ, 0x3c, !UPT ;  /* 0x0000000529057292 */ /* 0x000fe4000f8e3cff */
[----:B------:R-:W-:-:S04]  /*2e80*/  ULEA UR4, UR4, UR48, 0x3 ;  /* 0x0000003004047291 */ /* 0x000fc8000f8e18ff */
[----:B------:R-:W-:Y:S02]  /*2e90*/  IMAD.U32 R2, RZ, RZ, UR5 ;  /* 0x00000005ff027e24 */ /* 0x000fe4000f8e00ff */
[----:B-1----:R-:W-:-:S03]  /*2ea0*/  MOV R0, UR4 ;  /* 0x0000000400007c02 */ /* 0x002fc60008000f00 */
[----:B------:R-:W-:-:S07]  /*2eb0*/  SHF.L.U32 R3, R2, 0x1f, RZ ;  /* 0x0000001f02037819 */ /* 0x000fce00000006ff */
.L_x_36:
[----:B-1----:R1:W2:Y:S02]  /*2ec0*/  SYNCS.PHASECHK.TRANS64.TRYWAIT P0, [R0+URZ], R3 ;  /* 0x00000003000075a7 */ /* 0x0022a400080011ff */
[----:B--2---:R-:W-:Y:S05]  /*2ed0*/  @!P0 NANOSLEEP.SYNCS 0x989680 ;  /* 0x009896800000895d */ /* 0x004fea0003900000 */
[----:B------:R-:W2:Y:S02]  /*2ee0*/  @!P0 SYNCS.PHASECHK.TRANS64 P0, [R0+URZ], R3 ;  /* 0x00000003000085a7 */ /* 0x000ea400080010ff */
[----:B--2---:R-:W-:Y:S05]  /*2ef0*/  @P0 EXIT ;  /* 0x000000000000094d */ /* 0x004fea0003800000 */
[----:B------:R-:W-:Y:S05]  /*2f00*/  BRA `(.L_x_36) ;  /* 0xfffffffc00ec7947 */ /* 0x000fea000383ffff */
.L_x_16:
[----:B------:R-:W2:Y:S02]  /*2f10*/  S2UR UR4, SR_CgaCtaId ;  /* 0x00000000000479c3 */ /* 0x000ea40000008800 */
[----:B--2---:R-:W-:-:S04]  /*2f20*/  UISETP.NE.AND UP0, UPT, UR4, URZ, UPT ;  /* 0x000000ff0400728c */ /* 0x004fc8000bf05270 */
[----:B------:R-:W-:-:S09]  /*2f30*/  UISETP.NE.OR UP0, UPT, UR18, 0x1, UP0 ;  /* 0x000000011200788c */ /* 0x000fd20008705670 */
[----:B------:R-:W-:Y:S05]  /*2f40*/  BRA.U UP0, `(.L_x_37) ;  /* 0x0000000100b47547 */ /* 0x000fea000b800000 */
[----:B------:R-:W2:Y:S01]  /*2f50*/  S2UR UR5, SR_CgaCtaId ;  /* 0x00000000000579c3 */ /* 0x000ea20000008800 */
[----:B------:R-:W-:Y:S01]  /*2f60*/  UMOV UR4, 0x400 ;  /* 0x0000040000047882 */ /* 0x000fe20000000000 */
[----:B------:R-:W-:Y:S01]  /*2f70*/  HFMA2 R3, -RZ, RZ, 0, 5.9604644775390625e-08 ;  /* 0x00000001ff037431 */ /* 0x000fe200000001ff */
[----:B------:R-:W-:Y:S01]  /*2f80*/  ISETP.NE.AND P0, PT, R0, RZ, PT ;  /* 0x000000ff0000720c */ /* 0x000fe20003f05270 */
[----:B------:R-:W-:Y:S01]  /*2f90*/  IMAD.MOV.U32 R8, RZ, RZ, RZ ;  /* 0x000000ffff087224 */ /* 0x000fe200078e00ff */
[----:B--2---:R-:W-:-:S04]  /*2fa0*/  ULEA UR4, UR5, UR4, 0x18 ;  /* 0x0000000405047291 */ /* 0x004fc8000f8ec0ff */
[----:B------:R-:W-:Y:S02]  /*2fb0*/  UIADD3 UR5, UPT, UPT, UR4, 0x98, URZ ;  /* 0x0000009804057890 */ /* 0x000fe4000fffe0ff */
[----:B------:R-:W-:Y:S02]  /*2fc0*/  UIADD3 UR8, UPT, UPT, UR4, 0x90, URZ ;  /* 0x0000009004087890 */ /* 0x000fe4000fffe0ff */
[----:B------:R-:W-:-:S12]  /*2fd0*/  UPRMT UR5, URZ, 0x654, UR5 ;  /* 0x00000654ff057896 */ /* 0x000fd80008000005 */
.L_x_40:
[----:B------:R-:W-:Y:S01]  /*2fe0*/  SHF.L.U32 R7, R3, 0x1f, RZ ;  /* 0x0000001f03077819 */ /* 0x000fe200000006ff */
[----:B------:R-:W-:Y:S02]  /*2ff0*/  IMAD.U32 R9, RZ, RZ, UR8 ;  /* 0x00000008ff097e24 */ /* 0x000fe4000f8e00ff */
[----:B------:R-:W-:Y:S01]  /*3000*/  @!P0 IMAD.MOV.U32 R5, RZ, RZ, 0x10 ;  /* 0x00000010ff058424 */ /* 0x000fe200078e00ff */
[----:B------:R-:W2:Y:S02]  /*3010*/  SYNCS.PHASECHK.TRANS64.TRYWAIT P1, [UR4+0x98], R7 ;  /* 0x00009807ff0075a7 */ /* 0x000ea40008021104 */
[----:B------:R-:W-:-:S04]  /*3020*/  PRMT R9, R0, 0x654, R9 ;  /* 0x0000065400097816 */ /* 0x000fc80000000009 */
[----:B------:R-:W-:Y:S01]  /*3030*/  SEL R2, R9, R2, !P0 ;  /* 0x0000000209027207 */ /* 0x000fe20004000000 */
[----:B--2---:R-:W-:Y:S06]  /*3040*/  @!P1 BRA `(.L_x_38) ;  /* 0x0000006800049947 */ /* 0x004fec0003800000 */
.L_x_134:
[----:B------:R-:W-:Y:S01]  /*3050*/  UIADD3 UR6, UPT, UPT, UR4, 0xd0, URZ ;  /* 0x000000d004067890 */ /* 0x000fe2000fffe0ff */
[----:B------:R3:W-:Y:S01]  /*3060*/  @!P0 SYNCS.ARRIVE.TRANS64.RED RZ, [R2+URZ], R5 ;  /* 0x0000000502ff89a7 */ /* 0x0007e200080004ff */
[----:B------:R-:W-:Y:S01]  /*3070*/  UIADD3 UR7, UPT, UPT, UR4, 0x90, URZ ;  /* 0x0000009004077890 */ /* 0x000fe2000fffe0ff */
[----:B------:R-:W-:-:S08]  /*3080*/  LOP3.LUT R3, R3, 0x1, RZ, 0x3c, !PT ;  /* 0x0000000103037812 */ /* 0x000fd000078e3cff */
[----:B------:R-:W-:Y:S06]  /*3090*/  UGETNEXTWORKID.BROADCAST [UR6], [UR7] ;  /* 0x00000000060073ca */ /* 0x000fec0008000100 */
[----:B---3--:R-:W-:-:S04]  /*30a0*/  SHF.L.U32 R5, R8, 0x1f, RZ ;  /* 0x0000001f08057819 */ /* 0x008fc800000006ff */
[----:B------:R-:W3:Y:S02]  /*30b0*/  SYNCS.PHASECHK.TRANS64.TRYWAIT P1, [UR4+0x90], R5 ;  /* 0x00009005ff0075a7 */ /* 0x000ee40008021104 */
[----:B---3--:R-:W-:Y:S05]  /*30c0*/  @!P1 BRA `(.L_x_39) ;  /* 0x0000006400fc9947 */ /* 0x008fea0003800000 */
.L_x_136:
[----:B--2---:R-:W2:Y:S01]  /*30d0*/  LDS.128 R4, [UR4+0xd0] ;  /* 0x0000d004ff047984 */ /* 0x004ea20008000c00 */
[----:B------:R-:W-:Y:S01]  /*30e0*/  LOP3.LUT R8, R8, 0x1, RZ, 0x3c, !PT ;  /* 0x0000000108087812 */ /* 0x000fe200078e3cff */
[----:B------:R-:W-:Y:S01]  /*30f0*/  @!PT LDS RZ, [RZ] ;  /* 0x00000000fffff984 */ /* 0x000fe20000000800 */
[----:B------:R-:W-:Y:S01]  /*3100*/  @!PT LDS RZ, [RZ] ;  /* 0x00000000fffff984 */ /* 0x000fe20000000800 */
[----:B------:R-:W-:Y:S01]  /*3110*/  @!PT LDS RZ, [RZ] ;  /* 0x00000000fffff984 */ /* 0x000fe20000000800 */
[----:B------:R-:W-:Y:S01]  /*3120*/  @!PT LDS RZ, [RZ] ;  /* 0x00000000fffff984 */ /* 0x000fe20000000800 */
[----:B------:R3:W-:Y:S06]  /*3130*/  MEMBAR.ALL.CTA ;  /* 0x0000000000007992 */ /* 0x0007ec0000008000 */
[----:B---3--:R-:W3:Y:S02]  /*3140*/  FENCE.VIEW.ASYNC.S ;  /* 0x00000000000073c6 */ /* 0x008ee40000000000 */
[----:B---3--:R-:W-:Y:S01]  /*3150*/  SYNCS.ARRIVE.TRANS64.RED.A1T0 RZ, [UR5], RZ ;  /* 0x000000ffffff79a7 */ /* 0x008fe20008100405 */
[----:B--2---:R-:W-:-:S13]  /*3160*/  LOP3.LUT P1, RZ, R6, 0x1, RZ, 0xc0, !PT ;  /* 0x0000000106ff7812 */ /* 0x004fda000782c0ff */
[----:B------:R-:W-:Y:S05]  /*3170*/  @P1 BRA `(.L_x_40) ;  /* 0xfffffffc00981947 */ /* 0x000fea000383ffff */
[----:B------:R-:W-:-:S04]  /*3180*/  SHF.L.U32 R0, R3, 0x1f, RZ ;  /* 0x0000001f03007819 */ /* 0x000fc800000006ff */
[----:B------:R-:W2:Y:S02]  /*3190*/  SYNCS.PHASECHK.TRANS64 P0, [UR4+0x98], R0 ;  /* 0x00009800ff0075a7 */ /* 0x000ea40008001004 */
[----:B-12---:R-:W-:Y:S05]  /*31a0*/  @P0 EXIT ;  /* 0x000000000000094d */ /* 0x006fea0003800000 */
[----:B------:R-:W-:-:S07]  /*31b0*/  MOV R0, UR4 ;  /* 0x0000000400007c02 */ /* 0x000fce0008000f00 */
.L_x_41:
[----:B-1----:R-:W-:-:S04]  /*31c0*/  SHF.L.U32 R5, R3, 0x1f, RZ ;  /* 0x0000001f03057819 */ /* 0x002fc800000006ff */
[----:B------:R1:W2:Y:S03]  /*31d0*/  SYNCS.PHASECHK.TRANS64.TRYWAIT P0, [R0+URZ+0x98], R5 ;  /* 0x00009805000075a7 */ /* 0x0002a600080011ff */
[----:B--2---:R-:W-:Y:S05]  /*31e0*/  @!P0 NANOSLEEP.SYNCS 0x989680 ;  /* 0x009896800000895d */ /* 0x004fea0003900000 */
[----:B------:R-:W2:Y:S02]  /*31f0*/  @!P0 SYNCS.PHASECHK.TRANS64 P0, [R0+URZ+0x98], R5 ;  /* 0x00009805000085a7 */ /* 0x000ea400080010ff */
[----:B--2---:R-:W-:Y:S05]  /*3200*/  @P0 EXIT ;  /* 0x000000000000094d */ /* 0x004fea0003800000 */
[----:B------:R-:W-:Y:S05]  /*3210*/  BRA `(.L_x_41) ;  /* 0xfffffffc00e87947 */ /* 0x000fea000383ffff */
.L_x_37:
[----:B------:R-:W-:-:S09]  /*3220*/  UISETP.NE.AND UP0, UPT, UR18, URZ, UPT ;  /* 0x000000ff1200728c */ /* 0x000fd2000bf05270 */
[----:B------:R-:W-:Y:S05]  /*3230*/  BRA.U UP0, `(.L_x_42) ;  /* 0x0000001100007547 */ /* 0x000fea000b800000 */
[----:B------:R-:W2:Y:S01]  /*3240*/  S2UR UR7, SR_CgaCtaId ;  /* 0x00000000000779c3 */ /* 0x000ea20000008800 */
[----:B------:R-:W-:Y:S01]  /*3250*/  UMOV UR4, 0x40 ;  /* 0x0000004000047882 */ /* 0x000fe20000000000 */
[----:B------:R-:W-:Y:S01]  /*3260*/  NOP ;  /* 0x0000000000007918 */ /* 0x000fe20000000000 */
[----:B------:R-:W-:Y:S01]  /*3270*/  UMOV UR6, 0x400 ;  /* 0x0000040000067882 */ /* 0x000fe20000000000 */
[----:B--2---:R-:W-:Y:S02]  /*3280*/  ULEA UR5, UR7, UR4, 0x18 ;  /* 0x0000000407057291 */ /* 0x004fe4000f8ec0ff */
[----:B------:R-:W-:-:S07]  /*3290*/  ULEA UR6, UR7, UR6, 0x18 ;  /* 0x0000000607067291 */ /* 0x000fce000f8ec0ff */
[----:B------:R-:W2:Y:S02]  /*32a0*/  LDS.U8 R0, [UR5+0x1c] ;  /* 0x00001c05ff007984 */ /* 0x000ea40008000000 */
[----:B--2---:R-:W-:-:S13]  /*32b0*/  ISETP.NE.AND P0, PT, R0, RZ, PT ;  /* 0x000000ff0000720c */ /* 0x004fda0003f05270 */
[----:B------:R-:W-:Y:S05]  /*32c0*/  @P0 BRA `(.L_x_43) ;  /* 0x0000000000580947 */ /* 0x000fea0003800000 */
[----:B------:R-:W-:-:S13]  /*32d0*/  ELECT P0, URZ, PT ;  /* 0x0000000000ff782f */ /* 0x000fda0003800000 */
[----:B------:R-:W-:Y:S05]  /*32e0*/  @!P0 BRA `(.L_x_44) ;  /* 0x0000000000608947 */ /* 0x000fea0003800000 */
[----:B------:R-:W-:Y:S01]  /*32f0*/  UMOV UR4, 0x10 ;  /* 0x0000001000047882 */ /* 0x000fe20000000000 */
[----:B------:R-:W-:Y:S01]  /*3300*/  HFMA2 R0, -RZ, RZ, 0, 5.9604644775390625e-08 ;  /* 0x00000001ff007431 */ /* 0x000fe200000001ff */
[----:B------:R-:W-:-:S03]  /*3310*/  MOV R2, 0xffff ;  /* 0x0000ffff00027802 */ /* 0x000fc60000000f00 */
[----:B------:R-:W-:Y:S04]  /*3320*/  DEPBAR.LE SB2, 0x36 ;  /* 0x0000ad800000791a */ /* 0x000fe80000000000 */
[----:B------:R-:W2:Y:S02]  /*3330*/  UTCATOMSWS.FIND_AND_SET.ALIGN UP0, UR4, UR4 ;  /* 0x00000004000475e3 */ /* 0x000ea40008000800 */
[----:B--2---:R-:W-:Y:S01]  /*3340*/  MOV R3, UR4 ;  /* 0x0000000400037c02 */ /* 0x004fe20008000f00 */
[----:B------:R-:W-:Y:S06]  /*3350*/  BRA.U UP0, `(.L_x_45) ;  /* 0x0000000100187547 */ /* 0x000fec000b800000 */
.L_x_46:
[----:B------:R-:W-:Y:S05]  /*3360*/  NANOSLEEP 0x64 ;  /* 0x000000640000795d */ /* 0x000fea0003800000 */
[----:B------:R-:W-:-:S05]  /*3370*/  UMOV UR4, 0x10 ;  /* 0x0000001000047882 */ /* 0x000fca0000000000 */
[----:B------:R-:W-:Y:S04]  /*3380*/  DEPBAR.LE SB2, 0x36 ;  /* 0x0000ad800000791a */ /* 0x000fe80000000000 */
[----:B------:R-:W2:Y:S02]  /*3390*/  UTCATOMSWS.FIND_AND_SET.ALIGN UP0, UR4, UR4 ;  /* 0x00000004000475e3 */ /* 0x000ea40008000800 */
[----:B--2---:R-:W-:Y:S01]  /*33a0*/  MOV R3, UR4 ;  /* 0x0000000400037c02 */ /* 0x004fe20008000f00 */
[----:B------:R-:W-:Y:S05]  /*33b0*/  BRA.U !UP0, `(.L_x_46) ;  /* 0xfffffffd08e87547 */ /* 0x000fea000b83ffff */
.L_x_45:
[-C--:B------:R-:W-:Y:S02]  /*33c0*/  SHF.L.U32 R2, R2, R3.reuse, RZ ;  /* 0x0000000302027219 */ /* 0x080fe400000006ff */
[----:B------:R-:W-:Y:S01]  /*33d0*/  SHF.L.U32 R0, R0, R3, RZ ;  /* 0x0000000300007219 */ /* 0x000fe200000006ff */
[----:B------:R-:W-:Y:S02]  /*33e0*/  IMAD.SHL.U32 R3, R3, 0x20, RZ ;  /* 0x0000002003037824 */ /* 0x000fe400078e00ff */
[----:B------:R2:W-:Y:S04]  /*33f0*/  ATOMS.OR RZ, [UR5+0x14], R2 ;  /* 0x00001402ffff798c */ /* 0x0005e8000b000005 */
[----:B------:R2:W-:Y:S04]  /*3400*/  ATOMS.OR RZ, [UR5+0x18], R0 ;  /* 0x00001800ffff798c */ /* 0x0005e8000b000005 */
[----:B------:R2:W-:Y:S01]  /*3410*/  STS [UR6+0xe0], R3 ;  /* 0x0000e003ff007988 */ /* 0x0005e20008000806 */
[----:B------:R-:W-:Y:S05]  /*3420*/  BRA `(.L_x_44) ;  /* 0x0000000000107947 */ /* 0x000fea0003800000 */
.L_x_43:
[----:B------:R-:W-:Y:S02]  /*3430*/  MOV R0, 0xffffffff ;  /* 0xffffffff00007802 */ /* 0x000fe40000000f00 */
[----:B------:R-:W-:-:S03]  /*3440*/  MOV R2, 0x3470 ;  /* 0x0000347000027802 */ /* 0x000fc60000000f00 */
[----:B------:R2:W-:Y:S04]  /*3450*/  STS [UR6+0xe0], R0 ;  /* 0x0000e000ff007988 */ /* 0x0005e80008000806 */
[----:B-12--5:R-:W-:Y:S05]  /*3460*/  CALL.REL.NOINC `($__internal_1_$__cuda_sm10x_tcgen05_guardrail_trap_phase_invalid_during_alloc) ;  /* 0x0000006c00087944 */ /* 0x026fea0003c00000 */
.L_x_44:
[----:B------:R-:W-:Y:S05]  /*3470*/  WARPSYNC.ALL ;  /* 0x0000000000007948 */ /* 0x000fea0003800000 */
[----:B------:R-:W3:Y:S01]  /*3480*/  S2UR UR4, SR_CgaCtaId ;  /* 0x00000000000479c3 */ /* 0x000ee20000008800 */
[----:B------:R-:W-:Y:S01]  /*3490*/  UMOV UR24, 0x400 ;  /* 0x0000040000187882 */ /* 0x000fe20000000000 */
[----:B------:R-:W-:-:S06]  /*34a0*/  NOP ;  /* 0x0000000000007918 */ /* 0x000fcc0000000000 */
[----:B------:R-:W-:Y:S06]  /*34b0*/  BAR.ARV 0x6, 0xa0 ;  /* 0x0182800000007b1d */ /* 0x000fec0000002000 */
[----:B------:R-:W4:Y:S01]  /*34c0*/  LDCU UR6, c[0x0][0x390] ;  /* 0x00007200ff0677ac */ /* 0x000f220008000800 */
[----:B------:R-:W-:Y:S01]  /*34d0*/  IMAD.MOV.U32 R8, RZ, RZ, 0x1 ;  /* 0x00000001ff087424 */ /* 0x000fe200078e00ff */
[----:B------:R-:W2:Y:S01]  /*34e0*/  LDCU UR7, c[0x0][0x390] ;  /* 0x00007200ff0777ac */ /* 0x000ea20008000800 */
[----:B------:R-:W-:Y:S01]  /*34f0*/  UMOV UR27, URZ ;  /* 0x000000ff001b7c82 */ /* 0x000fe20008000000 */
[----:B------:R-:W-:Y:S01]  /*3500*/  UMOV UR23, URZ ;  /* 0x000000ff00177c82 */ /* 0x000fe20008000000 */
[----:B---3--:R-:W-:Y:S01]  /*3510*/  ULEA UR24, UR4, UR24, 0x18 ;  /* 0x0000001804187291 */ /* 0x008fe2000f8ec0ff */
[----:B------:R-:W-:Y:S01]  /*3520*/  UMOV UR44, 0x0 ;  /* 0x00000000002c7882 */ /* 0x000fe20000000000 */
[----:B------:R-:W-:-:S02]  /*3530*/  UMOV UR45, 0x4218910 ;  /* 0x04218910002d7882 */ /* 0x000fc40000000000 */
[----:B------:R-:W-:Y:S02]  /*3540*/  UIADD3 UR4, UPT, UPT, UR24, 0x8800, URZ ;  /* 0x0000880018047890 */ /* 0x000fe4000fffe0ff */
[----:B------:R-:W-:Y:S02]  /*3550*/  UIADD3 UR5, UPT, UPT, UR24, 0x18800, URZ ;  /* 0x0001880018057890 */ /* 0x000fe4000fffe0ff */
[----:B----4-:R-:W-:Y:S01]  /*3560*/  UIADD3 UR6, UPT, UPT, UR6, 0x3f, URZ ;  /* 0x0000003f06067890 */ /* 0x010fe2000fffe0ff */
[----:B------:R-:W3:Y:S01]  /*3570*/  LDS R9, [UR24+0xe0] ;  /* 0x0000e018ff097984 */ /* 0x000ee20008000800 */
[----:B------:R-:W-:Y:S02]  /*3580*/  USHF.R.U32.HI UR25, URZ, 0x4, UR4 ;  /* 0x00000004ff197899 */ /* 0x000fe40008011604 */
[----:B------:R-:W-:Y:S02]  /*3590*/  USHF.R.S32.HI UR29, URZ, 0x1f, UR6 ;  /* 0x0000001fff1d7899 */ /* 0x000fe40008011406 */
[----:B------:R-:W-:-:S02]  /*35a0*/  USHF.R.U32.HI UR4, URZ, 0x4, UR5 ;  /* 0x00000004ff047899 */ /* 0x000fc40008011605 */
[----:B------:R-:W-:Y:S02]  /*35b0*/  ULEA.HI UR29, UR29, UR6, URZ, 0x6 ;  /* 0x000000061d1d7291 */ /* 0x000fe4000f8f30ff */
[----:B------:R-:W-:Y:S02]  /*35c0*/  UIADD3 UR46, UPT, UPT, UR24, 0x98, URZ ;  /* 0x00000098182e7890 */ /* 0x000fe4000fffe0ff */
[----:B------:R-:W-:Y:S02]  /*35d0*/  USHF.R.S32.HI UR29, URZ, 0x6, UR29 ;  /* 0x00000006ff1d7899 */ /* 0x000fe4000801141d */
[----:B------:R-:W-:Y:S02]  /*35e0*/  ULOP3.LUT UR25, UR25, 0x3fff, URZ, 0xc0, !UPT ;  /* 0x00003fff19197892 */ /* 0x000fe4000f8ec0ff */
[----:B------:R-:W-:Y:S02]  /*35f0*/  UISETP.LT.AND UP0, UPT, UR29, 0x1, UPT ;  /* 0x000000011d00788c */ /* 0x000fe4000bf01270 */
[----:B------:R-:W-:-:S02]  /*3600*/  ULOP3.LUT UR4, UR4, 0x3fff, URZ, 0xc0, !UPT ;  /* 0x00003fff04047892 */ /* 0x000fc4000f8ec0ff */
[----:B------:R-:W-:Y:S01]  /*3610*/  USEL UR47, UR29, 0x1, !UP0 ;  /* 0x000000011d2f7887 */ /* 0x000fe2000c000000 */
[----:B------:R-:W-:Y:S01]  /*3620*/  UMOV UR42, 0x0 ;  /* 0x00000000002a7882 */ /* 0x000fe20000000000 */
[----:B------:R-:W-:Y:S01]  /*3630*/  UMOV UR43, 0x4218910 ;  /* 0x04218910002b7882 */ /* 0x000fe20000000000 */
[----:B------:R-:W-:Y:S01]  /*3640*/  UMOV UR40, 0x0 ;  /* 0x0000000000287882 */ /* 0x000fe20000000000 */
[----:B------:R-:W-:Y:S01]  /*3650*/  UMOV UR41, 0x4218910 ;  /* 0x0421891000297882 */ /* 0x000fe20000000000 */
[----:B------:R-:W-:Y:S01]  /*3660*/  UMOV UR38, 0x0 ;  /* 0x0000000000267882 */ /* 0x000fe20000000000 */
[----:B-1----:R-:W-:Y:S01]  /*3670*/  UMOV UR39, 0x4218910 ;  /* 0x0421891000277882 */ /* 0x002fe20000000000 */
[----:B------:R-:W-:Y:S01]  /*3680*/  UMOV UR36, 0x0 ;  /* 0x0000000000247882 */ /* 0x000fe20000000000 */
[----:B------:R-:W-:Y:S01]  /*3690*/  UMOV UR37, 0x4218910 ;  /* 0x0421891000257882 */ /* 0x000fe20000000000 */
[----:B------:R-:W-:Y:S02]  /*36a0*/  UPRMT UR46, URZ, 0x654, UR46 ;  /* 0x00000654ff2e7896 */ /* 0x000fe4000800002e */
[----:B------:R-:W-:-:S02]  /*36b0*/  ULOP3.LUT UR25, UR25, 0x2000000, URZ, 0xfc, !UPT ;  /* 0x0200000019197892 */ /* 0x000fc4000f8efcff */
[----:B------:R-:W-:Y:S02]  /*36c0*/  ULOP3.LUT UR26, UR4, 0x2000000, URZ, 0xfc, !UPT ;  /* 0x02000000041a7892 */ /* 0x000fe4000f8efcff */
[----:B------:R-:W-:Y:S02]  /*36d0*/  UIADD3 UR47, UPT, UPT, -UR47, URZ, URZ ;  /* 0x000000ff2f2f7290 */ /* 0x000fe4000fffe1ff */
[----:B--2---:R-:W-:Y:S01]  /*36e0*/  UISETP.GE.AND UP4, UPT, UR7, 0x1, UPT ;  /* 0x000000010700788c */ /* 0x004fe2000bf86270 */
[----:B------:R-:W-:Y:S01]  /*36f0*/  UMOV UR34, 0x0 ;  /* 0x0000000000227882 */ /* 0x000fe20000000000 */
[C---:B---3--:R-:W-:Y:S01]  /*3700*/  VIADD R3, R9.reuse, 0x80 ;  /* 0x0000008009037836 */ /* 0x048fe20000000000 */
[----:B------:R-:W-:Y:S01]  /*3710*/  LOP3.LUT R2, R9, 0xffff, RZ, 0xc0, !PT ;  /* 0x0000ffff09027812 */ /* 0x000fe200078ec0ff */
[----:B------:R-:W-:Y:S01]  /*3720*/  UMOV UR35, 0x4218910 ;  /* 0x0421891000237882 */ /* 0x000fe20000000000 */
[----:B------:R-:W-:Y:S01]  /*3730*/  UMOV UR32, 0x0 ;  /* 0x0000000000207882 */ /* 0x000fe20000000000 */
[----:B------:R-:W-:Y:S01]  /*3740*/  UMOV UR33, 0x4218910 ;  /* 0x0421891000217882 */ /* 0x000fe20000000000 */
[----:B------:R-:W-:Y:S01]  /*3750*/  LOP3.LUT R3, R3, 0xffff, RZ, 0xc0, !PT ;  /* 0x0000ffff03037812 */ /* 0x000fe200078ec0ff */
[----:B------:R-:W-:Y:S01]  /*3760*/  UMOV UR30, 0x0 ;  /* 0x00000000001e7882 */ /* 0x000fe20000000000 */
[----:B------:R-:W-:-:S03]  /*3770*/  UMOV UR31, 0x4218910 ;  /* 0x04218910001f7882 */ /* 0x000fc60000000000 */
[----:B------:R1:W-:Y:S02]  /*3780*/  STL.64 [R1], R2 ;  /* 0x0000000201007387 */ /* 0x0003e40000100a00 */
[----:B-1----:R-:W-:-:S07]  /*3790*/  CS2R R2, SRZ ;  /* 0x0000000000027805 */ /* 0x002fce000001ff00 */
.L_x_53:
[----:B-1----:R-:W-:-:S04]  /*37a0*/  SHF.L.U32 R5, R3, 0x1f, RZ ;  /* 0x0000001f03057819 */ /* 0x002fc800000006ff */
[----:B------:R-:W1:Y:S02]  /*37b0*/  SYNCS.PHASECHK.TRANS64.TRYWAIT P0, [UR24+0x90], R5 ;  /* 0x00009005ff0075a7 */ /* 0x000e640008001118 */
[----:B-12---:R-:W-:Y:S05]  /*37c0*/  @!P0 BRA `(.L_x_47) ;  /* 0x0000006000548947 */ /* 0x006fea0003800000 */
.L_x_138:
[----:B-1----:R-:W1:Y:S01]  /*37d0*/  LDS.128 R4, [UR24+0xd0] ;  /* 0x0000d018ff047984 */ /* 0x002e620008000c00 */
[----:B------:R-:W-:Y:S01]  /*37e0*/  ULEA UR28, UR27, UR24, 0x3 ;  /* 0x000000181b1c7291 */ /* 0x000fe2000f8e18ff */
[----:B------:R-:W-:Y:S01]  /*37f0*/  SHF.L.U32 R0, R8, 0x1f, RZ ;  /* 0x0000001f08007819 */ /* 0x000fe200000006ff */
[----:B------:R-:W-:Y:S01]  /*3800*/  @!PT LDS RZ, [RZ] ;  /* 0x00000000fffff984 */ /* 0x000fe20000000800 */
[----:B------:R-:W-:Y:S01]  /*3810*/  @!PT LDS RZ, [RZ] ;  /* 0x00000000fffff984 */ /* 0x000fe20000000800 */
[----:B------:R-:W-:Y:S01]  /*3820*/  @!PT LDS RZ, [RZ] ;  /* 0x00000000fffff984 */ /* 0x000fe20000000800 */
[----:B------:R-:W-:Y:S01]  /*3830*/  @!PT LDS RZ, [RZ] ;  /* 0x00000000fffff984 */ /* 0x000fe20000000800 */
[----:B------:R2:W-:Y:S06]  /*3840*/  MEMBAR.ALL.CTA ;  /* 0x0000000000007992 */ /* 0x0005ec0000008000 */
[----:B--2---:R-:W2:Y:S02]  /*3850*/  FENCE.VIEW.ASYNC.S ;  /* 0x00000000000073c6 */ /* 0x004ea40000000000 */
[----:B--2---:R-:W-:Y:S01]  /*3860*/  SYNCS.ARRIVE.TRANS64.RED.A1T0 RZ, [UR46], RZ ;  /* 0x000000ffffff79a7 */ /* 0x004fe2000810042e */
[----:B------:R-:W2:Y:S01]  /*3870*/  SYNCS.PHASECHK.TRANS64.TRYWAIT P0, [UR28+0xb0], R0 ;  /* 0x0000b000ff0075a7 */ /* 0x000ea2000800111c */
[----:B-1----:R-:W-:Y:S01]  /*3880*/  LOP3.LUT P3, RZ, R6, 0x1, RZ, 0xc0, !PT ;  /* 0x0000000106ff7812 */ /* 0x002fe2000786c0ff */
[----:B--2---:R-:W-:-:S12]  /*3890*/  @!P0 BRA `(.L_x_48) ;  /* 0x0000006000388947 */ /* 0x004fd80003800000 */
.L_x_140:
[----:B------:R-:W-:Y:S05]  /*38a0*/  BRA.U !UP4, `(.L_x_49) ;  /* 0x000000050c547547 */ /* 0x000fea000b800000 */
[----:B-1----:R-:W-:Y:S01]  /*38b0*/  IMAD.U32 R0, RZ, RZ, UR27 ;  /* 0x0000001bff007e24 */ /* 0x002fe2000f8e00ff */
[----:B------:R-:W-:-:S04]  /*38c0*/  ULEA UR4, UR23, UR24, 0x3 ;  /* 0x0000001817047291 */ /* 0x000fc8000f8e18ff */
[----:B------:R-:W-:Y:S02]  /*38d0*/  LEA R4, R0, R1, 0x2 ;  /* 0x0000000100047211 */ /* 0x000fe400078e10ff */
[----:B------:R-:W-:-:S04]  /*38e0*/  SHF.L.U32 R0, R2, 0x1f, RZ ;  /* 0x0000001f02007819 */ /* 0x000fc800000006ff */
[----:B------:R-:W5:Y:S01]  /*38f0*/  LDL R4, [R4] ;  /* 0x0000000004047983 */ /* 0x000f620000100800 */
[----:B------:R1:W2:Y:S01]  /*3900*/  SYNCS.PHASECHK.TRANS64.TRYWAIT P2, [UR4], R0 ;  /* 0x00000000ff0075a7 */ /* 0x0002a20008041104 */
[----:B------:R-:W-:Y:S01]  /*3910*/  UPLOP3.LUT UP2, UPT, UPT, UPT, UPT, 0x40, 0x4 ;  /* 0x000000000004789c */ /* 0x000fe20003f4e870 */
[----:B------:R-:W-:Y:S01]  /*3920*/  UMOV UR22, UR47 ;  /* 0x0000002f00167c82 */ /* 0x000fe20008000000 */
[----:B------:R-:W-:Y:S01]  /*3930*/  UMOV UR21, UR29 ;  /* 0x0000001d00157c82 */ /* 0x000fe20008000000 */
[----:B------:R-:W-:-:S08]  /*3940*/  UMOV UR5, UR23 ;  /* 0x0000001700057c82 */ /* 0x000fd00008000000 */
.L_x_52:
[----:B------:R-:W-:Y:S02]  /*3950*/  UIADD3 UR22, UPT, UPT, UR22, 0x1, URZ ;  /* 0x0000000116167890 */ /* 0x000fe4000fffe0ff */
[----:B------:R-:W-:Y:S02]  /*3960*/  ULEA UR20, UR5, UR24, 0x3 ;  /* 0x0000001805147291 */ /* 0x000fe4000f8e18ff */
[----:B------:R-:W-:Y:S01]  /*3970*/  UISETP.NE.AND UP3, UPT, UR22, URZ, UPT ;  /* 0x000000ff1600728c */ /* 0x000fe2000bf65270 */
[----:B--23--:R-:W-:Y:S10]  /*3980*/  @P2 BRA `(.L_x_50) ;  /* 0x00000000000c2947 */ /* 0x00cff40003800000 */
[----:B------:R-:W-:Y:S04]  /*3990*/  SHF.L.U32 R5, R2, 0x1f, RZ ;  /* 0x0000001f02057819 */ /* 0x000fe800000006ff */
[----:B------:R-:W2:Y:S02]  /*39a0*/  SYNCS.PHASECHK.TRANS64.TRYWAIT P0, [UR20], R5 ;  /* 0x00000005ff0075a7 */ /* 0x000ea40008001114 */
[----:B--2---:R-:W-:Y:S05]  /*39b0*/  @!P0 BRA `(.L_x_51) ;  /* 0x0000006000088947 */ /* 0x004fea0003800000 */
.L_x_50:
[----:B------:R-:W-:Y:S01]  /*39c0*/  UISETP.NE.AND UP0, UPT, UR21, 0x1, UPT ;  /* 0x000000011500788c */ /* 0x000fe2000bf05270 */
[----:B------:R-:W-:Y:S01]  /*39d0*/  PLOP3.LUT P2, PT, PT, PT, PT, 0x80, 0x8 ;  /* 0x000000000008781c */ /* 0x000fe20003f4f070 */
[----:B------:R-:W-:Y:S01]  /*39e0*/  UIADD3 UR4, UPT, UPT, UR5, 0x1, URZ ;  /* 0x0000000105047890 */ /* 0x000fe2000fffe0ff */
[----:B------:R-:W-:Y:S03]  /*39f0*/  ELECT P1, URZ, PT ;  /* 0x0000000000ff782f */ /* 0x000fe60003820000 */
[----:B------:R-:W-:Y:S01]  /*3a00*/  UISETP.NE.AND UP1, UPT, UR4, 0x4, UPT ;  /* 0x000000040400788c */ /* 0x000fe2000bf25270 */
[----:B------:R-:W-:Y:S01]  /*3a10*/  PLOP3.LUT P0, PT, PT, PT, UP0, 0x80, 0x8 ;  /* 0x000000000008781c */ /* 0x000fe20003f0f008 */
[----:B------:R-:W-:Y:S02]  /*3a20*/  ULEA UR18, UR5, UR26, 0xb ;  /* 0x0000001a05127291 */ /* 0x000fe4000f8e58ff */
[----:B------:R-:W-:Y:S02]  /*3a30*/  USEL UR6, URZ, 0x1, UP1 ;  /* 0x00000001ff067887 */ /* 0x000fe40008800000 */
[----:B------:R-:W-:Y:S02]  /*3a40*/  USEL UR23, UR4, URZ, UP1 ;  /* 0x000000ff04177287 */ /* 0x000fe40008800000 */
[----:B------:R-:W-:Y:S02]  /*3a50*/  ULEA UR16, UR5, UR25, 0xa ;  /* 0x0000001905107291 */ /* 0x000fe4000f8e50ff */
[----:B------:R-:W-:Y:S01]  /*3a60*/  @UP0 ULEA UR4, UR23, UR24, 0x3 ;  /* 0x0000001817040291 */ /* 0x000fe2000f8e18ff */
[----:B------:R-:W-:Y:S01]  /*3a70*/  LOP3.LUT R2, R2, UR6, RZ, 0x3c, !PT ;  /* 0x0000000602027c12 */ /* 0x000fe2000f8e3cff */
[----:B------:R-:W-:Y:S01]  /*3a80*/  UIADD3 UR8, UPT, UPT, UR18, 0x40, URZ ;  /* 0x0000004012087890 */ /* 0x000fe2000fffe0ff */
[----:B-----5:R-:W-:Y:S01]  /*3a90*/  @P1 R2UR.BROADCAST UR6, R4 ;  /* 0x00000000040612ca */ /* 0x020fe200008e0000 */
[----:B------:R-:W-:Y:S01]  /*3aa0*/  UIADD3 UR12, UPT, UPT, UR18, 0x80, URZ ;  /* 0x00000080120c7890 */ /* 0x000fe2000fffe0ff */
[----:B-1----:R-:W-:Y:S01]  /*3ab0*/  @P0 SHF.L.U32 R0, R2, 0x1f, RZ ;  /* 0x0000001f02000819 */ /* 0x002fe200000006ff */
[----:B------:R-:W-:Y:S02]  /*3ac0*/  UIADD3 UR10, UPT, UPT, UR18, 0xc0, URZ ;  /* 0x000000c0120a7890 */ /* 0x000fe4000fffe0ff */
[----:B------:R-:W-:Y:S01]  /*3ad0*/  UIADD3 UR21, UPT, UPT, UR21, -0x1, URZ ;  /* 0xffffffff15157890 */ /* 0x000fe2000fffe0ff */
[----:B------:R3:W4:Y:S01]  /*3ae0*/  @P0 SYNCS.PHASECHK.TRANS64.TRYWAIT P2, [UR4], R0 ;  /* 0x00000000ff0005a7 */ /* 0x0007220008041104 */
[----:B------:R-:W-:Y:S11]  /*3af0*/  ELECT P0, URZ, PT ;  /* 0x0000000000ff782f */ /* 0x000ff60003800000 */
[----:B------:R-:W-:Y:S02]  /*3b00*/  @!UPT UIADD3 URZ, UPT, UPT, URZ, URZ, URZ ;  /* 0x000000fffffff290 */ /* 0x000fe4000fffe0ff */
[C---:B------:R-:W-:Y:S01]  /*3b10*/  @P0 R2UR.BROADCAST UR15, R4.reuse ;  /* 0x00000000040f02ca */ /* 0x040fe200008e0000 */
[----:B------:R-:W-:Y:S01]  /*3b20*/  UIADD3 UR4, UPT, UPT, UR16, 0x40, URZ ;  /* 0x0000004010047890 */ /* 0x000fe2000fffe0ff */
[----:B------:R-:W-:Y:S11]  /*3b30*/  ELECT P0, URZ, PT ;  /* 0x0000000000ff782f */ /* 0x000ff60003800000 */
[----:B------:R-:W-:Y:S02]  /*3b40*/  @!UPT UIADD3 URZ, UPT, UPT, URZ, URZ, URZ ;  /* 0x000000fffffff290 */ /* 0x000fe4000fffe0ff */
[C---:B------:R-:W-:Y:S02]  /*3b50*/  @P0 R2UR.BROADCAST UR14, R4.reuse ;  /* 0x00000000040e02ca */ /* 0x040fe400008e0000 */
[----:B------:R-:W-:Y:S01]  /*3b60*/  ELECT P0, URZ, PT ;  /* 0x0000000000ff782f */ /* 0x000fe20003800000 */
[----:B------:R-:W-:Y:S01]  /*3b70*/  UMOV UR19, 0x20004020 ;  /* 0x2000402000137882 */ /* 0x000fe20000000000 */
[----:B------:R-:W-:Y:S01]  /*3b80*/  UMOV UR17, 0x20004020 ;  /* 0x2000402000117882 */ /* 0x000fe20000000000 */
[----:B------:R-:W-:Y:S01]  /*3b90*/  UMOV UR9, 0x20004020 ;  /* 0x2000402000097882 */ /* 0x000fe20000000000 */
[----:B------:R1:W-:Y:S01]  /*3ba0*/  UTCHMMA gdesc[UR16], gdesc[UR18], tmem[UR6], tmem[UR44], idesc[UR45], UP2 ;  /* 0x00ff2c12100075ea */ /* 0x0003e20009000006 */
[----:B------:R-:W-:Y:S01]  /*3bb0*/  UPLOP3.LUT UP2, UPT, UPT, UPT, UPT, 0x80, 0x8 ;  /* 0x000000000008789c */ /* 0x000fe20003f4f070 */
[----:B------:R-:W-:Y:S01]  /*3bc0*/  UMOV UR5, 0x20004020 ;  /* 0x2000402000057882 */ /* 0x000fe20000000000 */
[----:B------:R-:W-:Y:S01]  /*3bd0*/  UMOV UR13, 0x20004020 ;  /* 0x20004020000d7882 */ /* 0x000fe20000000000 */
[----:B------:R2:W-:Y:S01]  /*3be0*/  UTCHMMA gdesc[UR4], gdesc[UR8], tmem[UR15], tmem[UR42], idesc[UR43], UPT ;  /* 0x00ff2a08040075ea */ /* 0x0005e2000b80000f */
[----:B------:R-:W-:Y:S01]  /*3bf0*/  UMOV UR7, 0x20004020 ;  /* 0x2000402000077882 */ /* 0x000fe20000000000 */
[----:B------:R-:W-:Y:S01]  /*3c00*/  UMOV UR11, 0x20004020 ;  /* 0x20004020000b7882 */ /* 0x000fe20000000000 */
[----:B-1----:R-:W-:Y:S02]  /*3c10*/  UIADD3 UR6, UPT, UPT, UR16, 0x80, URZ ;  /* 0x0000008010067890 */ /* 0x002fe4000fffe0ff */
[C---:B------:R-:W-:Y:S02]  /*3c20*/  @P0 R2UR.BROADCAST UR19, R4.reuse ;  /* 0x00000000041302ca */ /* 0x040fe400008e0000 */
[----:B------:R-:W-:Y:S11]  /*3c30*/  ELECT P0, URZ, PT ;  /* 0x0000000000ff782f */ /* 0x000ff60003800000 */
[----:B------:R-:W-:Y:S02]  /*3c40*/  @!UPT UIADD3 URZ, UPT, UPT, URZ, URZ, URZ ;  /* 0x000000fffffff290 */ /* 0x000fe4000fffe0ff */
[C---:B------:R-:W-:Y:S02]  /*3c50*/  @P0 R2UR.BROADCAST UR17, R4.reuse ;  /* 0x00000000041102ca */ /* 0x040fe400008e0000 */
[----:B------:R-:W-:Y:S01]  /*3c60*/  ELECT P0, URZ, PT ;  /* 0x0000000000ff782f */ /* 0x000fe20003800000 */
[----:B--2---:R-:W-:Y:S02]  /*3c70*/  UIADD3 UR4, UPT, UPT, UR16, 0xc0, URZ ;  /* 0x000000c010047890 */ /* 0x004fe4000fffe0ff */
[----:B------:R-:W-:Y:S01]  /*3c80*/  UIADD3 UR8, UPT, UPT, UR18, 0x100, URZ ;  /* 0x0000010012087890 */ /* 0x000fe2000fffe0ff */
[----:B------:R1:W-:Y:S01]  /*3c90*/  UTCHMMA gdesc[UR6], gdesc[UR12], tmem[UR14], tmem[UR40], idesc[UR41], UPT ;  /* 0x00ff280c060075ea */ /* 0x0003e2000b80000e */
[----:B------:R-:W-:Y:S05]  /*3ca0*/  UMOV UR15, 0x20004020 ;  /* 0x20004020000f7882 */ /* 0x000fea0000000000 */
[----:B------:R2:W-:Y:S01]  /*3cb0*/  UTCHMMA gdesc[UR4], gdesc[UR10], tmem[UR19], tmem[UR38], idesc[UR39], UPT ;  /* 0x00ff260a040075ea */ /* 0x0005e2000b800013 */
[----:B-1----:R-:W-:Y:S02]  /*3cc0*/  UIADD3 UR6, UPT, UPT, UR16, 0x100, URZ ;  /* 0x0000010010067890 */ /* 0x002fe4000fffe0ff */
[----:B------:R-:W-:Y:S02]  /*3cd0*/  UIADD3 UR14, UPT, UPT, UR18, 0x140, URZ ;  /* 0x00000140120e7890 */ /* 0x000fe4000fffe0ff */
[----:B------:R-:W-:Y:S02]  /*3ce0*/  UIADD3 UR12, UPT, UPT, UR18, 0x180, URZ ;  /* 0x00000180120c7890 */ /* 0x000fe4000fffe0ff */
[----:B--2---:R-:W-:Y:S01]  /*3cf0*/  UIADD3 UR4, UPT, UPT, UR16, 0x140, URZ ;  /* 0x0000014010047890 */ /* 0x004fe2000fffe0ff */
[C---:B------:R-:W-:Y:S02]  /*3d00*/  @P0 R2UR.BROADCAST UR19, R4.reuse ;  /* 0x00000000041302ca */ /* 0x040fe400008e0000 */
[----:B------:R-:W-:Y:S01]  /*3d10*/  ELECT P0, URZ, PT ;  /* 0x0000000000ff782f */ /* 0x000fe20003800000 */
[----:B------:R1:W-:Y:S01]  /*3d20*/  UTCHMMA gdesc[UR6], gdesc[UR8], tmem[UR17], tmem[UR36], idesc[UR37], UPT ;  /* 0x00ff2408060075ea */ /* 0x0003e2000b800011 */
[----:B------:R-:W-:Y:S09]  /*3d30*/  UIADD3 UR10, UPT, UPT, UR18, 0x1c0, URZ ;  /* 0x000001c0120a7890 */ /* 0x000ff2000fffe0ff */
[----:B------:R2:W-:Y:S01]  /*3d40*/  UTCHMMA gdesc[UR4], gdesc[UR14], tmem[UR19], tmem[UR34], idesc[UR35], UPT ;  /* 0x00ff220e040075ea */ /* 0x0005e2000b800013 */
[----:B-1----:R-:W-:Y:S01]  /*3d50*/  UIADD3 UR8, UPT, UPT, UR16, 0x180, URZ ;  /* 0x0000018010087890 */ /* 0x002fe2000fffe0ff */
[C---:B------:R-:W-:Y:S02]  /*3d60*/  @P0 R2UR.BROADCAST UR17, R4.reuse ;  /* 0x00000000041102ca */ /* 0x040fe400008e0000 */
[----:B------:R-:W-:Y:S01]  /*3d70*/  ELECT P0, URZ, PT ;  /* 0x0000000000ff782f */ /* 0x000fe20003800000 */
[----:B------:R-:W-:Y:S02]  /*3d80*/  UIADD3 UR6, UPT, UPT, UR16, 0x1c0, URZ ;  /* 0x000001c010067890 */ /* 0x000fe4000fffe0ff */
[----:B--2---:R-:W-:Y:S10]  /*3d90*/  UIADD3 UR4, UPT, UPT, UR20, 0x20, URZ ;  /* 0x0000002014047890 */ /* 0x004ff4000fffe0ff */
[----:B------:R-:W-:Y:S01]  /*3da0*/  @P0 R2UR.BROADCAST UR14, R4 ;  /* 0x00000000040e02ca */ /* 0x000fe200008e0000 */
[----:B------:R-:W-:Y:S01]  /*3db0*/  UMOV UR5, UR23 ;  /* 0x0000001700057c82 */ /* 0x000fe20008000000 */
[----:B------:R3:W-:Y:S11]  /*3dc0*/  UTCHMMA gdesc[UR8], gdesc[UR12], tmem[UR17], tmem[UR32], idesc[UR33], UPT ;  /* 0x00ff200c080075ea */ /* 0x0007f6000b800011 */
[----:B------:R3:W-:Y:S01]  /*3dd0*/  UTCHMMA gdesc[UR6], gdesc[UR10], tmem[UR14], tmem[UR30], idesc[UR31], UPT ;  /* 0x00ff1e0a060075ea */ /* 0x0007e2000b80000e */
[----:B------:R3:W-:Y:S01]  /*3de0*/  UTCBAR [UR4], URZ ;  /* 0x000000ff040073e9 */ /* 0x0007e200080000ff */
[----:B----4-:R-:W-:Y:S05]  /*3df0*/  BRA.U UP3, `(.L_x_52) ;  /* 0xfffffff903d47547 */ /* 0x010fea000b83ffff */
.L_x_49:
[----:B---3--:R-:W-:Y:S01]  /*3e00*/  UIADD3 UR4, UPT, UPT, UR27, 0x1, URZ ;  /* 0x000000011b047890 */ /* 0x008fe2000fffe0ff */
[----:B------:R-:W-:Y:S01]  /*3e10*/  LOP3.LUT R3, R3, 0x1, RZ, 0x3c, !PT ;  /* 0x0000000103037812 */ /* 0x000fe200078e3cff */
[----:B------:R-:W-:Y:S02]  /*3e20*/  UIADD3 UR5, UPT, UPT, UR28, 0xa0, URZ ;  /* 0x000000a01c057890 */ /* 0x000fe4000fffe0ff */
[----:B------:R-:W-:-:S04]  /*3e30*/  UISETP.NE.AND UP0, UPT, UR4, 0x2, UPT ;  /* 0x000000020400788c */ /* 0x000fc8000bf05270 */
[----:B------:R-:W-:Y:S02]  /*3e40*/  USEL UR6, URZ, 0x1, UP0 ;  /* 0x00000001ff067887 */ /* 0x000fe40008000000 */
[----:B------:R-:W-:Y:S01]  /*3e50*/  USEL UR27, UR4, URZ, UP0 ;  /* 0x000000ff041b7287 */ /* 0x000fe20008000000 */
[----:B------:R2:W-:Y:S03]  /*3e60*/  UTCBAR [UR5], URZ ;  /* 0x000000ff050073e9 */ /* 0x0005e600080000ff */
[----:B------:R-:W-:Y:S01]  /*3e70*/  LOP3.LUT R8, R8, UR6, RZ, 0x3c, !PT ;  /* 0x0000000608087c12 */ /* 0x000fe2000f8e3cff */
[----:B------:R-:W-:Y:S07]  /*3e80*/  @P3 BRA `(.L_x_53) ;  /* 0xfffffff800443947 */ /* 0x000fee000383ffff */
[----:B------:R-:W3:Y:S01]  /*3e90*/  S2UR UR6, SR_CgaCtaId ;  /* 0x00000000000679c3 */ /* 0x000ee20000008800 */
[----:B------:R-:W-:Y:S01]  /*3ea0*/  ELECT P0, URZ, PT ;  /* 0x0000000000ff782f */ /* 0x000fe20003800000 */
[----:B-1----:R-:W-:Y:S01]  /*3eb0*/  IMAD.MOV.U32 R0, RZ, RZ, 0x1 ;  /* 0x00000001ff007424 */ /* 0x002fe200078e00ff */
[----:B------:R-:W-:Y:S01]  /*3ec0*/  UIADD3 UR24, UPT, UPT, UR24, 0xb0, URZ ;  /* 0x000000b018187890 */ /* 0x000fe2000fffe0ff */
[----:B------:R-:W-:Y:S01]  /*3ed0*/  SHF.L.U32 R3, R8, 0x1f, RZ ;  /* 0x0000001f08037819 */ /* 0x000fe200000006ff */
[----:B------:R-:W-:-:S03]  /*3ee0*/  UMOV UR4, 0x40 ;  /* 0x0000004000047882 */ /* 0x000fc60000000000 */
[----:B------:R-:W-:Y:S01]  /*3ef0*/  UVIRTCOUNT.DEALLOC.SMPOOL 0x80 ;  /* 0x000000800000784c */ /* 0x000fe20000000000 */
[----:B---3--:R-:W-:Y:S02]  /*3f00*/  ULEA UR6, UR6, UR4, 0x18 ;  /* 0x0000000406067291 */ /* 0x008fe4000f8ec0ff */
[----:B------:R-:W-:-:S07]  /*3f10*/  ULEA UR4, UR27, UR24, 0x3 ;  /* 0x000000181b047291 */ /* 0x000fce000f8e18ff */
[----:B------:R1:W-:Y:S02]  /*3f20*/  @P0 STS.U8 [UR6+0x1c], R0 ;  /* 0x00001c00ff000988 */ /* 0x0003e40008000006 */
[----:B------:R-:W3:Y:S02]  /*3f30*/  SYNCS.PHASECHK.TRANS64.TRYWAIT P0, [UR4], R3 ;  /* 0x00000003ff0075a7 */ /* 0x000ee40008001104 */
[----:B-1-3--:R-:W-:Y:S05]  /*3f40*/  @!P0 BRA `(.L_x_54) ;  /* 0x0000005800bc8947 */ /* 0x00afea0003800000 */
.L_x_143:
[----:B------:R-:W-:-:S04]  /*3f50*/  UIADD3 UR4, UPT, UPT, UR27, 0x1, URZ ;  /* 0x000000011b047890 */ /* 0x000fc8000fffe0ff */
[----:B------:R-:W-:-:S04]  /*3f60*/  UISETP.NE.AND UP0, UPT, UR4, 0x2, UPT ;  /* 0x000000020400788c */ /* 0x000fc8000bf05270 */
[----:B--2---:R-:W-:Y:S02]  /*3f70*/  USEL UR5, URZ, 0x1, UP0 ;  /* 0x00000001ff057887 */ /* 0x004fe40008000000 */
[----:B------:R-:W-:-:S04]  /*3f80*/  USEL UR4, UR4, URZ, UP0 ;  /* 0x000000ff04047287 */ /* 0x000fc80008000000 */
[----:B------:R-:W-:Y:S01]  /*3f90*/  ULEA UR4, UR4, UR24, 0x3 ;  /* 0x0000001804047291 */ /* 0x000fe2000f8e18ff */
[----:B-1----:R-:W-:-:S04]  /*3fa0*/  LOP3.LUT R3, R8, UR5, RZ, 0x3c, !PT ;  /* 0x0000000508037c12 */ /* 0x002fc8000f8e3cff */
[----:B------:R-:W-:-:S04]  /*3fb0*/  SHF.L.U32 R3, R3, 0x1f, RZ ;  /* 0x0000001f03037819 */ /* 0x000fc800000006ff */
[----:B------:R-:W1:Y:S02]  /*3fc0*/  SYNCS.PHASECHK.TRANS64.TRYWAIT P0, [UR4], R3 ;  /* 0x00000003ff0075a7 */ /* 0x000e640008001104 */
[----:B-1----:R-:W-:Y:S05]  /*3fd0*/  @!P0 BRA `(.L_x_55) ;  /* 0x0000005800b08947 */ /* 0x002fea0003800000 */
.L_x_145:
[----:B------:R-:W-:Y:S01]  /*3fe0*/  NOP ;  /* 0x0000000000007918 */ /* 0x000fe20000000000 */
[----:B-1----:R-:W1:Y:S01]  /*3ff0*/  LDS R0, [UR6+0x14] ;  /* 0x00001406ff007984 */ /* 0x002e620008000800 */
[----:B------:R-:W-:Y:S01]  /*4000*/  LOP3.LUT R2, R9, 0xffff, RZ, 0xc0, !PT ;  /* 0x0000ffff09027812 */ /* 0x000fe200078ec0ff */
[----:B------:R-:W-:Y:S02]  /*4010*/  IMAD.MOV.U32 R3, RZ, RZ, 0xffff ;  /* 0x0000ffffff037424 */ /* 0x000fe400078e00ff */
[----:B------:R-:W-:Y:S01]  /*4020*/  IMAD.MOV.U32 R5, RZ, RZ, 0x1 ;  /* 0x00000001ff057424 */ /* 0x000fe200078e00ff */
[----:B------:R-:W-:-:S04]  /*4030*/  SHF.R.U32.HI R2, RZ, 0x5, R2 ;  /* 0x00000005ff027819 */ /* 0x000fc80000011602 */
[-C--:B------:R-:W-:Y:S02]  /*4040*/  SHF.L.U32 R3, R3, R2.reuse, RZ ;  /* 0x0000000203037219 */ /* 0x080fe400000006ff */
[----:B------:R-:W-:Y:S02]  /*4050*/  SHF.L.U32 R5, R5, R2, RZ ;  /* 0x0000000205057219 */ /* 0x000fe400000006ff */
[----:B-1----:R-:W-:-:S04]  /*4060*/  LOP3.LUT R0, R0, R3, RZ, 0xc0, !PT ;  /* 0x0000000300007212 */ /* 0x002fc800078ec0ff */
[----:B------:R-:W-:-:S13]  /*4070*/  ISETP.NE.AND P0, PT, R0, R3, PT ;  /* 0x000000030000720c */ /* 0x000fda0003f05270 */
[----:B------:R-:W-:Y:S05]  /*4080*/  @P0 BRA `(.L_x_56) ;  /* 0x00000000005c0947 */ /* 0x000fea0003800000 */
[----:B------:R-:W1:Y:S02]  /*4090*/  LDS R0, [UR6+0x18] ;  /* 0x00001806ff007984 */ /* 0x000e640008000800 */
[----:B-1----:R-:W-:-:S04]  /*40a0*/  LOP3.LUT R0, R0, R5, RZ, 0xc0, !PT ;  /* 0x0000000500007212 */ /* 0x002fc800078ec0ff */
[----:B------:R-:W-:-:S13]  /*40b0*/  ISETP.NE.AND P0, PT, R0, R5, PT ;  /* 0x000000050000720c */ /* 0x000fda0003f05270 */
[----:B------:R-:W-:Y:S05]  /*40c0*/  @P0 BRA `(.L_x_57) ;  /* 0x0000000000400947 */ /* 0x000fea0003800000 */
[----:B------:R-:W-:Y:S01]  /*40d0*/  R2UR UR4, R3 ;  /* 0x00000000030472ca */ /* 0x000fe200000e0000 */
[----:B------:R-:W1:Y:S01]  /*40e0*/  S2R R2, SR_LANEID ;  /* 0x0000000000027919 */ /* 0x000e620000000000 */
[----:B------:R-:W-:-:S04]  /*40f0*/  LOP3.LUT R5, RZ, R5, RZ, 0x33, !PT ;  /* 0x00000005ff057212 */ /* 0x000fc800078e33ff */
[----:B------:R-:W2:Y:S07]  /*4100*/  REDUX UR7, R5 ;  /* 0x00000000050773c4 */ /* 0x000eae0000000000 */
[----:B------:R-:W-:-:S03]  /*4110*/  ULOP3.LUT UR5, URZ, UR4, URZ, 0x33, !UPT ;  /* 0x00000004ff057292 */ /* 0x000fc6000f8e33ff */
[----:B------:R-:W-:Y:S02]  /*4120*/  VOTEU.ANY UR4, UPT, PT ;  /* 0x0000000000047886 */ /* 0x000fe400038e0100 */
[----:B------:R-:W-:Y:S01]  /*4130*/  UFLO.U32 UR4, UR4 ;  /* 0x00000004000472bd */ /* 0x000fe200080e0000 */
[----:B------:R-:W-:-:S04]  /*4140*/  IMAD.U32 R0, RZ, RZ, UR5 ;  /* 0x00000005ff007e24 */ /* 0x000fc8000f8e00ff */
[----:B------:R-:W3:Y:S02]  /*4150*/  REDUX UR8, R0 ;  /* 0x00000000000873c4 */ /* 0x000ee40000000000 */
[----:B------:R4:W-:Y:S01]  /*4160*/  UTCATOMSWS.AND URZ, UR5 ;  /* 0x0000000500ff79e3 */ /* 0x0009e20008000000 */
[----:B-1----:R-:W-:Y:S01]  /*4170*/  ISETP.EQ.U32.AND P0, PT, R2, UR4, PT ;  /* 0x0000000402007c0c */ /* 0x002fe2000bf02070 */
[----:B--2---:R-:W-:Y:S02]  /*4180*/  IMAD.U32 R2, RZ, RZ, UR7 ;  /* 0x00000007ff027e24 */ /* 0x004fe4000f8e00ff */
[----:B---3--:R-:W-:-:S10]  /*4190*/  IMAD.U32 R3, RZ, RZ, UR8 ;  /* 0x00000008ff037e24 */ /* 0x008fd4000f8e00ff */
[----:B------:R4:W-:Y:S04]  /*41a0*/  @P0 ATOMS.AND RZ, [UR6+0x14], R3 ;  /* 0x00001403ffff098c */ /* 0x0009e8000a800006 */
[----:B------:R4:W-:Y:S01]  /*41b0*/  @P0 ATOMS.AND RZ, [UR6+0x18], R2 ;  /* 0x00001802ffff098c */ /* 0x0009e2000a800006 */
[----:B------:R-:W-:Y:S05]  /*41c0*/  BRA `(.L_x_58) ;  /* 0x0000000000147947 */ /* 0x000fea0003800000 */
.L_x_57:
[----:B------:R-:W-:Y:S02]  /*41d0*/  MOV R2, 0x41f0 ;  /* 0x000041f000027802 */ /* 0x000fe40000000f00 */
[----:B-----5:R-:W-:Y:S05]  /*41e0*/  CALL.REL.NOINC `($__internal_0_$__cuda_sm10x_tcgen05_guardrail_trap_col_being_dealloced_not_returned_by_alloc) ;  /* 0x0000005c009c7944 */ /* 0x020fea0003c00000 */
[----:B------:R-:W-:Y:S05]  /*41f0*/  BRA `(.L_x_58) ;  /* 0x0000000000087947 */ /* 0x000fea0003800000 */
.L_x_56:
[----:B------:R-:W-:Y:S02]  /*4200*/  MOV R2, 0x4220 ;  /* 0x0000422000027802 */ /* 0x000fe40000000f00 */
[----:B-----5:R-:W-:Y:S05]  /*4210*/  CALL.REL.NOINC `($__internal_2_$__cuda_sm10x_tcgen05_guardrail_trap_unallocated_columns_being_dealloced) ;  /* 0x0000005c00a87944 */ /* 0x020fea0003c00000 */
.L_x_58:
[----:B------:R-:W-:Y:S01]  /*4220*/  NOP ;  /* 0x0000000000007918 */ /* 0x000fe20000000000 */
[----:B----4-:R-:W-:Y:S05]  /*4230*/  EXIT ;  /* 0x000000000000794d */ /* 0x010fea0003800000 */
.L_x_42:
[----:B------:R-:W2:Y:S01]  /*4240*/  LDCU UR5, c[0x0][0x384] ;  /* 0x00007080ff0577ac */ /* 0x000ea20008000800 */
[----:B------:R-:W-:Y:S02]  /*4250*/  UISETP.NE.OR UP0, UPT, UR18, 0x3, !UP3 ;  /* 0x000000031200788c */ /* 0x000fe4000df05670 */
[----:B--2---:R-:W-:-:S07]  /*4260*/  UIADD3 UR5, UPT, UPT, UR5, 0x7f, URZ ;  /* 0x0000007f05057890 */ /* 0x004fce000fffe0ff */
[----:B------:R-:W-:Y:S05]  /*4270*/  BRA.U UP0, `(.L_x_59) ;  /* 0x0000001500807547 */ /* 0x000fea000b800000 */
[----:B------:R-:W-:Y:S01]  /*4280*/  USHF.R.S32.HI UR4, URZ, 0x1f, UR5 ;  /* 0x0000001fff047899 */ /* 0x000fe20008011405 */
[----:B------:R-:W2:Y:S01]  /*4290*/  S2UR UR12, SR_CgaCtaId ;  /* 0x00000000000c79c3 */ /* 0x000ea20000008800 */
[----:B------:R-:W3:Y:S01]  /*42a0*/  LDCU UR50, c[0x0][0x370] ;  /* 0x00006e00ff3277ac */ /* 0x000ee20008000800 */
[----:B------:R-:W-:Y:S01]  /*42b0*/  R2UR UR55, R62 ;  /* 0x000000003e3772ca */ /* 0x000fe200000e0000 */
[----:B------:R-:W-:Y:S01]  /*42c0*/  IMAD.MOV.U32 R10, RZ, RZ, 0x1 ;  /* 0x00000001ff0a7424 */ /* 0x000fe200078e00ff */
[----:B------:R-:W-:Y:S01]  /*42d0*/  R2UR UR54, R63 ;  /* 0x000000003f3672ca */ /* 0x000fe200000e0000 */
[----:B------:R-:W-:Y:S01]  /*42e0*/  ULEA.HI UR4, UR4, UR5, URZ, 0x7 ;  /* 0x0000000504047291 */ /* 0x000fe2000f8f38ff */
[----:B------:R-:W-:Y:S01]  /*42f0*/  IMAD.MOV.U32 R8, RZ, RZ, RZ ;  /* 0x000000ffff087224 */ /* 0x000fe200078e00ff */
[----:B------:R-:W3:Y:S01]  /*4300*/  LDCU.128 UR44, c[0x0][0xb10] ;  /* 0x00016200ff2c77ac */ /* 0x000ee20008000c00 */
[----:B------:R-:W4:Y:S01]  /*4310*/  LDC.64 R14, c[0x0][0x348] ;  /* 0x0000d200ff0e7b82 */ /* 0x000f220000000a00 */
[----:B------:R-:W-:Y:S01]  /*4320*/  USHF.R.S32.HI UR40, URZ, 0x7, UR4 ;  /* 0x00000007ff287899 */ /* 0x000fe20008011404 */
[----:B------:R-:W1:Y:S05]  /*4330*/  LDCU UR48, c[0x0][0x374] ;  /* 0x00006e80ff3077ac */ /* 0x000e6a0008000800 */
[----:B------:R-:W-:Y:S01]  /*4340*/  IMAD.U32 R2, RZ, RZ, UR40 ;  /* 0x00000028ff027e24 */ /* 0x000fe2000f8e00ff */
[----:B------:R-:W2:Y:S04]  /*4350*/  LDCU.64 UR4, c[0x0][0x888] ;  /* 0x00011100ff0477ac */ /* 0x000ea80008000a00 */
[----:B------:R-:W-:Y:S01]  /*4360*/  IABS R0, R2 ;  /* 0x0000000200007213 */ /* 0x000fe20000000000 */
[----:B------:R-:W1:Y:S03]  /*4370*/  LDCU.64 UR42, c[0x0][0x890] ;  /* 0x00011200ff2a77ac */ /* 0x000e660008000a00 */
[----:B------:R-:W-:Y:S01]  /*4380*/  R2UR UR38, R0 ;  /* 0x00000000002672ca */ /* 0x000fe200000e0000 */
[----:B------:R-:W4:Y:S01]  /*4390*/  LDCU UR30, c[0x0][0xb0c] ;  /* 0x00016180ff1e77ac */ /* 0x000f220008000800 */
[----:B------:R-:W4:Y:S01]  /*43a0*/  LDCU UR64, c[0x0][0xb20] ;  /* 0x00016400ff4077ac */ /* 0x000f220008000800 */
[----:B------:R-:W4:Y:S10]  /*43b0*/  LDCU UR41, c[0x0][0x388] ;  /* 0x00007100ff2977ac */ /* 0x000f340008000800 */
[----:B------:R-:W4:Y:S01]  /*43c0*/  I2F.RP R3, UR38 ;  /* 0x0000002600037d06 */ /* 0x000f220008209400 */
[----:B--2---:R-:W-:Y:S01]  /*43d0*/  UISETP.NE.U32.AND UP0, UPT, UR4, URZ, UPT ;  /* 0x000000ff0400728c */ /* 0x004fe2000bf05070 */
[----:B------:R-:W2:Y:S03]  /*43e0*/  LDCU UR4, c[0x0][0xb30] ;  /* 0x00016600ff0477ac */ /* 0x000ea60008000800 */
[----:B------:R-:W-:Y:S01]  /*43f0*/  UISETP.NE.AND.EX UP0, UPT, UR5, URZ, UPT, UP0 ;  /* 0x000000ff0500728c */ /* 0x000fe2000bf05300 */
[----:B------:R-:W-:Y:S01]  /*4400*/  UMOV UR31, 0x400 ;  /* 0x00000400001f7882 */ /* 0x000fe20000000000 */
[----:B---3--:R-:W-:-:S02]  /*4410*/  UIMAD.WIDE.U32 UR8, UR50, UR44, URZ ;  /* 0x0000002c320872a5 */ /* 0x008fc4000f8e00ff */
[----:B-1----:R-:W-:Y:S01]  /*4420*/  UIMAD.WIDE.U32 UR10, UR48, UR47, URZ ;  /* 0x0000002f300a72a5 */ /* 0x002fe2000f8e00ff */
[----:B------:R-:W-:Y:S01]  /*4430*/  UMOV UR6, URZ ;  /* 0x000000ff00067c82 */ /* 0x000fe20008000000 */
[----:B----4-:R-:W1:Y:S01]  /*4440*/  MUFU.RCP R0, R3 ;  /* 0x0000000300007308 */ /* 0x010e620000001000 */
[----:B------:R-:W-:Y:S02]  /*4450*/  ULEA UR31, UR12, UR31, 0x18 ;  /* 0x0000001f0c1f7291 */ /* 0x000fe4000f8ec0ff */
[----:B------:R-:W-:Y:S02]  /*4460*/  UP2UR UR62, UPR, URZ, 0x1 ;  /* 0x00000001ff3e7883 */ /* 0x000fe40008000000 */
[----:B------:R-:W-:Y:S02]  /*4470*/  UISETP.NE.AND UP0, UPT, UR39, 0x1, UPT ;  /* 0x000000012700788c */ /* 0x000fe4000bf05270 */
[----:B------:R-:W-:Y:S02]  /*4480*/  UISETP.NE.U32.AND UP0, UPT, UR42, URZ, UPT ;  /* 0x000000ff2a00728c */ /* 0x000fe4000bf05070 */
[----:B------:R-:W-:-:S02]  /*4490*/  UIADD3 UR58, UPT, UPT, UR31, 0x58, URZ ;  /* 0x000000581f3a7890 */ /* 0x000fc4000fffe0ff */
[----:B------:R-:W-:Y:S02]  /*44a0*/  UIADD3 UR56, UPT, UPT, UR31, 0x98, URZ ;  /* 0x000000981f387890 */ /* 0x000fe4000fffe0ff */
[----:B------:R-:W-:Y:S02]  /*44b0*/  UIADD3 UR33, UPT, UPT, UR31, 0x40, URZ ;  /* 0x000000401f217890 */ /* 0x000fe4000fffe0ff */
[----:B------:R-:W-:Y:S01]  /*44c0*/  UIADD3 UR25, UPT, UPT, UR31, 0x48, URZ ;  /* 0x000000481f197890 */ /* 0x000fe2000fffe0ff */
[----:B-1----:R-:W-:Y:S01]  /*44d0*/  VIADD R0, R0, 0xffffffe ;  /* 0x0ffffffe00007836 */ /* 0x002fe20000000000 */
[----:B------:R-:W-:Y:S02]  /*44e0*/  UIADD3 UR17, UPT, UPT, UR31, 0x50, URZ ;  /* 0x000000501f117890 */ /* 0x000fe4000fffe0ff */
[----:B------:R-:W-:Y:S01]  /*44f0*/  UISETP.GE.AND UP3, UPT, UR39, 0x1, UPT ;  /* 0x000000012700788c */ /* 0x000fe2000bf66270 */
[----:B------:R-:W-:Y:S02]  /*4500*/  UMOV UR53, UR9 ;  /* 0x0000000900357c82 */ /* 0x000fe40008000000 */
[----:B------:R-:W1:Y:S01]  /*4510*/  F2I.FTZ.U32.TRUNC.NTZ R0, R0 ;  /* 0x0000000000007305 */ /* 0x000e62000021f000 */
[----:B------:R-:W-:Y:S01]  /*4520*/  UMOV UR52, UR11 ;  /* 0x0000000b00347c82 */ /* 0x000fe20008000000 */
[----:B------:R-:W-:-:S02]  /*4530*/  UISETP.NE.AND UP3, UPT, UR30, 0x1, UPT ;  /* 0x000000011e00788c */ /* 0x000fc4000bf65270 */
[----:B------:R-:W-:Y:S02]  /*4540*/  UISETP.NE.AND.EX UP5, UPT, UR43, URZ, UPT, UP0 ;  /* 0x000000ff2b00728c */ /* 0x000fe4000bfa5300 */
[----:B------:R-:W-:Y:S01]  /*4550*/  UPLOP3.LUT UP2, UPT, UPT, UPT, UPT, 0x40, 0x4 ;  /* 0x000000000004789c */ /* 0x000fe20003f4e870 */
[----:B------:R-:W3:Y:S01]  /*4560*/  LDCU.64 UR22, c[0x0][0xb28] ;  /* 0x00016500ff1677ac */ /* 0x000ee20008000a00 */
[----:B------:R-:W-:Y:S02]  /*4570*/  UPRMT UR58, UR12, 0x654, UR58 ;  /* 0x000006540c3a7896 */ /* 0x000fe4000800003a */
[----:B------:R-:W-:Y:S01]  /*4580*/  UPRMT UR56, URZ, 0x654, UR56 ;  /* 0x00000654ff387896 */ /* 0x000fe20008000038 */
[----:B-1----:R-:W-:Y:S01]  /*4590*/  R2UR UR7, R0 ;  /* 0x00000000000772ca */ /* 0x002fe200000e0000 */
[----:B------:R-:W-:Y:S01]  /*45a0*/  UPRMT UR61, UR12, 0x654, UR33 ;  /* 0x000006540c3d7896 */ /* 0x000fe20008000021 */
[----:B------:R-:W-:Y:S01]  /*45b0*/  IABS R0, R2 ;  /* 0x0000000200007213 */ /* 0x000fe20000000000 */
[----:B------:R-:W-:Y:S01]  /*45c0*/  IMAD.MOV.U32 R2, RZ, RZ, 0x2000 ;  /* 0x00002000ff027424 */ /* 0x000fe200078e00ff */
[----:B------:R-:W-:-:S02]  /*45d0*/  UPRMT UR60, UR12, 0x654, UR25 ;  /* 0x000006540c3c7896 */ /* 0x000fc40008000019 */
[----:B------:R-:W-:Y:S01]  /*45e0*/  UPRMT UR59, UR12, 0x654, UR17 ;  /* 0x000006540c3b7896 */ /* 0x000fe20008000011 */
[----:B------:R-:W-:Y:S01]  /*45f0*/  IMAD.MOV R0, RZ, RZ, -R0 ;  /* 0x000000ffff007224 */ /* 0x000fe200078e0a00 */
[----:B------:R-:W-:Y:S02]  /*4600*/  USHF.R.U32.HI UR53, URZ, UR45, UR53 ;  /* 0x0000002dff357299 */ /* 0x000fe40008011635 */
[----:B------:R-:W-:Y:S02]  /*4610*/  USHF.R.U32.HI UR52, URZ, UR64, UR52 ;  /* 0x00000040ff347299 */ /* 0x000fe40008011634 */
[----:B------:R-:W-:Y:S01]  /*4620*/  R2UR UR57, R0 ;  /* 0x00000000003972ca */ /* 0x000fe200000e0000 */
[----:B------:R-:W-:Y:S02]  /*4630*/  UIADD3 UR5, UPT, UPT, URZ, -UR7, URZ ;  /* 0x80000007ff057290 */ /* 0x000fe4000fffe0ff */
[----:B------:R-:W-:Y:S02]  /*4640*/  UISETP.NE.AND UP3, UPT, UR46, 0x1, UPT ;  /* 0x000000012e00788c */ /* 0x000fe4000bf65270 */
[----:B------:R-:W-:-:S02]  /*4650*/  UIMAD UR5, UR5, UR38, URZ ;  /* 0x00000026050572a4 */ /* 0x000fc4000f8e02ff */
[----:B--2---:R-:W-:Y:S02]  /*4660*/  UISETP.NE.AND UP4, UPT, UR4, 0x1, UPT ;  /* 0x000000010400788c */ /* 0x004fe4000bf85270 */
[----:B------:R-:W-:Y:S02]  /*4670*/  UIMAD.WIDE.U32 UR6, UR7, UR5, UR6 ;  /* 0x00000005070672a5 */ /* 0x000fe4000f8e0006 */
[----:B------:R-:W-:Y:S02]  /*4680*/  UISETP.NE.AND UP0, UPT, UR41, URZ, UPT ;  /* 0x000000ff2900728c */ /* 0x000fe4000bf05270 */
[----:B------:R-:W-:-:S03]  /*4690*/  UISETP.NE.AND UP6, UPT, UR40, URZ, UPT ;  /* 0x000000ff2800728c */ /* 0x000fc6000bfc5270 */
[----:B---3--:R-:W-:-:S08]  /*46a0*/  UMOV UR51, UR7 ;  /* 0x0000000700337c82 */ /* 0x008fd00008000000 */
.L_x_70:
[----:B------:R-:W-:Y:S04]  /*46b0*/  SHF.L.U32 R3, R8, 0x1f, RZ ;  /* 0x0000001f08037819 */ /* 0x000fe800000006ff */
[----:B-1----:R-:W1:Y:S02]  /*46c0*/  SYNCS.PHASECHK.TRANS64.TRYWAIT P0, [UR31+0x90], R3 ;  /* 0x00009003ff0075a7 */ /* 0x002e64000800111f */
[----:B-1----:R-:W-:Y:S05]  /*46d0*/  @!P0 BRA `(.L_x_60) ;  /* 0x0000005400088947 */ /* 0x002fea0003800000 */
.L_x_147:
[----:B------:R-:W2:Y:S01]  /*46e0*/  LDS.128 R4, [UR31+0xd0] ;  /* 0x0000d01fff047984 */ /* 0x000ea20008000c00 */
[----:B------:R-:W-:Y:S01]  /*46f0*/  UISETP.GE.AND UP0, UPT, UR39, 0x1, UPT ;  /* 0x000000012700788c */ /* 0x000fe2000bf06270 */
[----:B------:R-:W-:Y:S01]  /*4700*/  @!PT LDS RZ, [RZ] ;  /* 0x00000000fffff984 */ /* 0x000fe20000000800 */
[----:B------:R-:W-:Y:S01]  /*4710*/  @!PT LDS RZ, [RZ] ;  /* 0x00000000fffff984 */ /* 0x000fe20000000800 */
[----:B------:R-:W-:Y:S01]  /*4720*/  @!PT LDS RZ, [RZ] ;  /* 0x00000000fffff984 */ /* 0x000fe20000000800 */
[----:B------:R-:W-:Y:S01]  /*4730*/  @!PT LDS RZ, [RZ] ;  /* 0x00000000fffff984 */ /* 0x000fe20000000800 */
[----:B------:R3:W-:Y:S06]  /*4740*/  MEMBAR.ALL.CTA ;  /* 0x0000000000007992 */ /* 0x0007ec0000008000 */
[----:B---3--:R-:W3:Y:S02]  /*4750*/  FENCE.VIEW.ASYNC.S ;  /* 0x00000000000073c6 */ /* 0x008ee40000000000 */
[----:B---3--:R-:W-:Y:S01]  /*4760*/  SYNCS.ARRIVE.TRANS64.RED.A1T0 RZ, [UR56], RZ ;  /* 0x000000ffffff79a7 */ /* 0x008fe20008100438 */
[----:B--2---:R-:W-:Y:S11]  /*4770*/  LOP3.LUT P0, RZ, R6, 0x1, RZ, 0xc0, !PT ;  /* 0x0000000106ff7812 */ /* 0x004ff6000780c0ff */
[----:B------:R-:W-:Y:S02]  /*4780*/  @!UPT UIADD3 URZ, UPT, UPT, URZ, URZ, URZ ;  /* 0x000000fffffff290 */ /* 0x000fe4000fffe0ff */
[----:B------:R-:W-:Y:S01]  /*4790*/  VOTEU.ANY UP3, P0 ;  /* 0x0000000000ff7886 */ /* 0x000fe20000060100 */
[----:B------:R-:W-:Y:S11]  /*47a0*/  PLOP3.LUT P0, PT, PT, PT, UP3, 0x80, 0x8 ;  /* 0x000000000008781c */ /* 0x000ff60003f0f038 */
[----:B------:R-:W-:Y:S02]  /*47b0*/  @!UPT UIADD3 URZ, UPT, UPT, URZ, URZ, URZ ;  /* 0x000000fffffff290 */ /* 0x000fe4000fffe0ff */
[----:B-1----:R-:W-:Y:S02]  /*47c0*/  @P0 MOV R3, R4 ;  /* 0x0000000400030202 */ /* 0x002fe40000000f00 */
[----:B------:R-:W-:Y:S02]  /*47d0*/  @P0 LOP3.LUT R0, R5, 0xffff, RZ, 0xc0, !PT ;  /* 0x0000ffff05000812 */ /* 0x000fe400078ec0ff */
[----:B------:R-:W-:Y:S02]  /*47e0*/  @P0 R2UR UR5, R3 ;  /* 0x00000000030502ca */ /* 0x000fe400000e0000 */
[----:B------:R-:W-:Y:S11]  /*47f0*/  @P0 R2UR UR4, R0 ;  /* 0x00000000000402ca */ /* 0x000ff600000e0000 */
[----:B------:R-:W-:Y:S02]  /*4800*/  @UP3 UMOV UR15, UR5 ;  /* 0x00000005000f3c82 */ /* 0x000fe40008000000 */
[----:B------:R-:W-:Y:S01]  /*4810*/  @UP3 UMOV UR14, UR4 ;  /* 0x00000004000e3c82 */ /* 0x000fe20008000000 */
[----:B------:R-:W-:Y:S05]  /*4820*/  BRA.U !UP0, `(.L_x_61) ;  /* 0x0000000108c07547 */ /* 0x000fea000b800000 */
[----:B------:R-:W-:Y:S02]  /*4830*/  UIMAD.WIDE.U32 UR8, UR14, UR47, URZ ;  /* 0x0000002f0e0872a5 */ /* 0x000fe4000f8e00ff */
[----:B------:R-:W-:Y:S02]  /*4840*/  UP2UR UR16, UPR, URZ, 0x4 ;  /* 0x00000004ff107883 */ /* 0x000fe40008000000 */
[----:B------:R-:W-:Y:S02]  /*4850*/  UISETP.NE.AND UP2, UPT, UR46, 0x1, UPT ;  /* 0x000000012e00788c */ /* 0x000fe4000bf45270 */
[----:B------:R-:W-:Y:S02]  /*4860*/  UIMAD.WIDE.U32 UR10, UR15, UR44, URZ ;  /* 0x0000002c0f0a72a5 */ /* 0x000fe4000f8e00ff */
[----:B------:R-:W-:Y:S02]  /*4870*/  USEL UR4, UR48, UR52, !UP2 ;  /* 0x0000003430047287 */ /* 0x000fe4000d000000 */
[----:B------:R-:W-:Y:S02]  /*4880*/  UISETP.NE.AND UP0, UPT, UR30, 0x1, UPT ;  /* 0x000000011e00788c */ /* 0x000fe4000bf05270 */
[----:B------:R-:W-:Y:S02]  /*4890*/  UP2UR UR21, UPR, URZ, 0x2 ;  /* 0x00000002ff157883 */ /* 0x000fe40008000000 */
[----:B------:R-:W-:Y:S02]  /*48a0*/  UISETP.NE.AND UP1, UPT, UR39, 0x1, UPT ;  /* 0x000000012700788c */ /* 0x000fe4000bf25270 */
[----:B------:R-:W-:Y:S02]  /*48b0*/  UIMAD.WIDE.U32 UR12, UR4, UR22, URZ ;  /* 0x00000016040c72a5 */ /* 0x000fe4000f8e00ff */
[----:B------:R-:W-:Y:S01]  /*48c0*/  USEL UR7, UR50, UR53, !UP0 ;  /* 0x0000003532077287 */ /* 0x000fe2000c000000 */
[----:B------:R-:W-:Y:S02]  /*48d0*/  UMOV UR5, UR9 ;  /* 0x0000000900057c82 */ /* 0x000fe40008000000 */
[----:B------:R-:W-:Y:S02]  /*48e0*/  USHF.R.U32.HI UR6, URZ, UR64, UR5 ;  /* 0x00000040ff067299 */ /* 0x000fe40008011605 */
[----:B------:R-:W-:Y:S02]  /*48f0*/  UIMAD.WIDE.U32 UR18, UR7, UR22, URZ ;  /* 0x00000016071272a5 */ /* 0x000fe4000f8e00ff */
[----:B------:R-:W-:Y:S02]  /*4900*/  USEL UR6, UR14, UR6, !UP2 ;  /* 0x000000060e067287 */ /* 0x000fe4000d000000 */
[----:B------:R-:W-:Y:S01]  /*4910*/  UISETP.NE.AND UP2, UPT, UR16, URZ, UPT ;  /* 0x000000ff1000728c */ /* 0x000fe2000bf45270 */
[----:B------:R-:W-:Y:S01]  /*4920*/  UMOV UR5, UR11 ;  /* 0x0000000b00057c82 */ /* 0x000fe20008000000 */
[----:B------:R-:W-:Y:S02]  /*4930*/  UIMAD.WIDE.U32 UR10, UR6, UR22, URZ ;  /* 0x00000016060a72a5 */ /* 0x000fe4000f8e00ff */
[----:B------:R-:W-:Y:S03]  /*4940*/  USHF.R.U32.HI UR8, URZ, UR45, UR5 ;  /* 0x0000002dff087299 */ /* 0x000fe60008011605 */
[----:B------:R-:W-:Y:S02]  /*4950*/  UMOV UR5, UR13 ;  /* 0x0000000d00057c82 */ /* 0x000fe40008000000 */
[----:B------:R-:W-:Y:S03]  /*4960*/  @UP1 USHF.R.U32.HI UR4, URZ, UR23, UR5 ;  /* 0x00000017ff041299 */ /* 0x000fe60008011605 */
[----:B------:R-:W-:Y:S01]  /*4970*/  UMOV UR5, UR19 ;  /* 0x0000001300057c82 */ /* 0x000fe20008000000 */
[----:B------:R-:W-:Y:S02]  /*4980*/  UIMAD UR4, UR39, UR4, URZ ;  /* 0x00000004270472a4 */ /* 0x000fe4000f8e02ff */
[----:B------:R-:W-:Y:S02]  /*4990*/  @UP1 USHF.R.U32.HI UR7, URZ, UR23, UR5 ;  /* 0x00000017ff071299 */ /* 0x000fe40008011605 */
[----:B------:R-:W-:Y:S02]  /*49a0*/  USEL UR5, UR15, UR8, !UP0 ;  /* 0x000000080f057287 */ /* 0x000fe4000c000000 */
[----:B------:R-:W-:Y:S02]  /*49b0*/  UIMAD UR8, UR39, UR7, URZ ;  /* 0x00000007270872a4 */ /* 0x000fe4000f8e02ff */
[----:B------:R-:W-:Y:S03]  /*49c0*/  UISETP.GE.AND UP0, UPT, UR6, UR4, UPT ;  /* 0x000000040600728c */ /* 0x000fe6000bf06270 */
[----:B------:R-:W-:Y:S01]  /*49d0*/  UMOV UR4, UR11 ;  /* 0x0000000b00047c82 */ /* 0x000fe20008000000 */
[----:B------:R-:W-:Y:S02]  /*49e0*/  UISETP.GE.OR UP0, UPT, UR5, UR8, UP0 ;  /* 0x000000080500728c */ /* 0x000fe40008706670 */
[----:B------:R-:W-:Y:S02]  /*49f0*/  USHF.R.U32.HI UR4, URZ, UR23, UR4 ;  /* 0x00000017ff047299 */ /* 0x000fe40008011604 */
[----:B------:R-:W-:Y:S02]  /*4a00*/  UIMAD.WIDE.U32 UR8, UR5, UR22, URZ ;  /* 0x00000016050872a5 */ /* 0x000fe4000f8e00ff */
[----:B------:R-:W-:Y:S04]  /*4a10*/  USEL UR10, UR6, UR4, !UP1 ;  /* 0x00000004060a7287 */ /* 0x000fe8000c800000 */
[----:B------:R-:W-:Y:S01]  /*4a20*/  UIADD3 UR11, UPT, UPT, -UR10, URZ, URZ ;  /* 0x000000ff0a0b7290 */ /* 0x000fe2000fffe1ff */
[----:B------:R-:W-:Y:S02]  /*4a30*/  @!UP0 UMOV UR4, UR9 ;  /* 0x0000000900048c82 */ /* 0x000fe40008000000 */
[----:B------:R-:W-:Y:S02]  /*4a40*/  @!UP0 USHF.R.U32.HI UR4, URZ, UR23, UR4 ;  /* 0x00000017ff048299 */ /* 0x000fe40008011604 */
[----:B------:R-:W-:Y:S02]  /*4a50*/  UIMAD UR8, UR39, UR11, UR6 ;  /* 0x0000000b270872a4 */ /* 0x000fe4000f8e0206 */
[----:B------:R-:W-:Y:S02]  /*4a60*/  @!UP0 USEL UR4, UR5, UR4, !UP1 ;  /* 0x0000000405048287 */ /* 0x000fe4000c800000 */
[----:B------:R-:W-:Y:S02]  /*4a70*/  UISETP.NE.AND UP1, UPT, UR21, URZ, UPT ;  /* 0x000000ff1500728c */ /* 0x000fe4000bf25270 */
[----:B------:R-:W-:Y:S02]  /*4a80*/  @!UP0 UIMAD UR8, UR7, UR8, UR4 ;  /* 0x00000008070882a4 */ /* 0x000fe4000f8e0204 */
[----:B------:R-:W-:Y:S02]  /*4a90*/  @!UP0 UIADD3 UR9, UPT, UPT, UR10, -UR4, URZ ;  /* 0x800000040a098290 */ /* 0x000fe4000fffe0ff */
[----:B------:R-:W-:Y:S02]  /*4aa0*/  UIADD3 UR4, UPT, UPT, -UR5, URZ, URZ ;  /* 0x000000ff05047290 */ /* 0x000fe4000fffe1ff */
[----:B------:R-:W-:Y:S02]  /*4ab0*/  UIADD3 UR7, UPT, UPT, -UR6, URZ, URZ ;  /* 0x000000ff06077290 */ /* 0x000fe4000fffe1ff */
[----:B------:R-:W-:Y:S02]  /*4ac0*/  @!UP0 UIMAD UR6, UR9, UR39, UR5 ;  /* 0x00000027090682a4 */ /* 0x000fe4000f8e0205 */
[----:B------:R-:W-:Y:S02]  /*4ad0*/  UIMAD UR15, UR30, UR4, UR15 ;  /* 0x000000041e0f72a4 */ /* 0x000fe4000f8e020f */
[----:B------:R-:W-:Y:S01]  /*4ae0*/  UIMAD UR4, UR46, UR7, UR14 ;  /* 0x000000072e0472a4 */ /* 0x000fe2000f8e020e */
[----:B------:R-:W-:Y:S02]  /*4af0*/  @!UP0 UMOV UR5, UR8 ;  /* 0x0000000800058c82 */ /* 0x000fe40008000000 */
[----:B------:R-:W-:Y:S02]  /*4b00*/  UIMAD UR15, UR5, UR30, UR15 ;  /* 0x0000001e050f72a4 */ /* 0x000fe4000f8e020f */
[----:B------:R-:W-:Y:S11]  /*4b10*/  UIMAD UR14, UR6, UR46, UR4 ;  /* 0x0000002e060e72a4 */ /* 0x000ff6000f8e0204 */
[----:B------:R-:W-:Y:S01]  /*4b20*/  @!UPT UIADD3 URZ, UPT, UPT, URZ, URZ, URZ ;  /* 0x000000fffffff290 */ /* 0x000fe2000fffe0ff */
.L_x_61:
[----:B------:R-:W1:Y:S01]  /*4b30*/  @!UP4 LDCU.128 UR8, c[0x0][0xb10] ;  /* 0x00016200ff08c7ac */ /* 0x000e620008000c00 */
[----:B------:R-:W-:Y:S04]  /*4b40*/  MOV R0, UR20 ;  /* 0x0000001400007c02 */ /* 0x000fe80008000f00 */
[----:B------:R-:W-:Y:S01]  /*4b50*/  IABS R0, R0 ;  /* 0x0000000000007213 */ /* 0x000fe20000000000 */
[----:B------:R-:W2:Y:S01]  /*4b60*/  @!UP4 LDCU UR5, c[0x0][0xb0c] ;  /* 0x00016180ff05c7ac */ /* 0x000ea20008000800 */
[----:B------:R-:W3:Y:S01]  /*4b70*/  @!UP4 LDCU UR4, c[0x0][0xb20] ;  /* 0x00016400ff04c7ac */ /* 0x000ee20008000800 */
[----:B-1----:R-:W-:Y:S04]  /*4b80*/  UIMAD.WIDE.U32 UR6, UR15, UR8, URZ ;  /* 0x000000080f0672a5 */ /* 0x002fe8000f8e00ff */
[----:B------:R-:W-:Y:S02]  /*4b90*/  @!UP4 USHF.R.U32.HI UR7, URZ, UR9, UR7 ;  /* 0x00000009ff07c299 */ /* 0x000fe40008011607 */
[----:B------:R-:W-:Y:S02]  /*4ba0*/  UIMAD.WIDE.U32 UR8, UR14, UR11, URZ ;  /* 0x0000000b0e0872a5 */ /* 0x000fe4000f8e00ff */
[----:B--2---:R-:W-:Y:S04]  /*4bb0*/  @!UP4 UISETP.NE.AND UP0, UPT, UR5, 0x1, UPT ;  /* 0x000000010500c88c */ /* 0x004fe8000bf05270 */
[----:B------:R-:W-:Y:S02]  /*4bc0*/  @!UP4 USEL UR7, UR15, UR7, !UP0 ;  /* 0x000000070f07c287 */ /* 0x000fe4000c000000 */
[----:B------:R-:W-:Y:S01]  /*4bd0*/  @!UP4 UISETP.NE.AND UP0, UPT, UR10, 0x1, UPT ;  /* 0x000000010a00c88c */ /* 0x000fe2000bf05270 */
[----:B------:R-:W-:Y:S02]  /*4be0*/  @!UP4 UMOV UR6, UR9 ;  /* 0x000000090006cc82 */ /* 0x000fe40008000000 */
[----:B---3--:R-:W-:Y:S04]  /*4bf0*/  @!UP4 USHF.R.U32.HI UR6, URZ, UR4, UR6 ;  /* 0x00000004ff06c299 */ /* 0x008fe80008011606 */
[----:B------:R-:W-:Y:S04]  /*4c00*/  @!UP4 USEL UR6, UR14, UR6, !UP0 ;  /* 0x000000060e06c287 */ /* 0x000fe8000c000000 */
[----:B------:R-:W-:Y:S02]  /*4c10*/  @!UP4 UIADD3 UR4, UPT, UPT, -UR7, UR6, URZ ;  /* 0x000000060704c290 */ /* 0x000fe4000fffe1ff */
[----:B------:R-:W-:Y:S02]  /*4c20*/  @!UP4 UIADD3 UR6, UPT, UPT, UR7, -UR6, URZ ;  /* 0x800000060706c290 */ /* 0x000fe4000fffe0ff */
[----:B------:R-:W-:Y:S02]  /*4c30*/  @!UP4 UIMAD UR15, UR4, UR5, UR15 ;  /* 0x00000005040fc2a4 */ /* 0x000fe4000f8e020f */
[----:B------:R-:W-:Y:S01]  /*4c40*/  @!UP4 UIMAD UR14, UR6, UR10, UR14 ;  /* 0x0000000a060ec2a4 */ /* 0x000fe2000f8e020e */
[----:B------:R-:W-:Y:S11]  /*4c50*/  BRA.U UP2, `(.L_x_62) ;  /* 0x0000000102107547 */ /* 0x000ff6000b800000 */
[----:B------:R-:W-:Y:S04]  /*4c60*/  MOV R3, UR63 ;  /* 0x0000003f00037c02 */ /* 0x000fe80008000f00 */
[----:B------:R-:W-:Y:S04]  /*4c70*/  SHF.L.U32 R12, R3, 0x1f, RZ ;  /* 0x0000001f030c7819 */ /* 0x000fe800000006ff */
[----:B------:R-:W1:Y:S02]  /*4c80*/  SYNCS.PHASECHK.TRANS64.TRYWAIT P1, [UR31+0x88], R12 ;  /* 0x0000880cff0075a7 */ /* 0x000e64000802111f */
[----:B-1----:R-:W-:Y:S05]  /*4c90*/  @!P1 BRA `(.L_x_63) ;  /* 0x0000004c00b09947 */ /* 0x002fea0003800000 */
.L_x_62:
[----:B------:R-:W-:Y:S01]  /*4ca0*/  UISETP.NE.AND UP2, UPT, UR41, URZ, UPT ;  /* 0x000000ff2900728c */ /* 0x000fe2000bf45270 */
[----:B------:R-:W-:Y:S01]  /*4cb0*/  R2UR UR4, R0 ;  /* 0x00000000000472ca */ /* 0x000fe200000e0000 */
[----:B------:R-:W-:Y:S01]  /*4cc0*/  USHF.L.U32 UR35, UR24, 0x6, URZ ;  /* 0x0000000618237899 */ /* 0x000fe200080006ff */
[----:B------:R-:W-:Y:S05]  /*4cd0*/  IMAD.U32 R0, RZ, RZ, UR41 ;  /* 0x00000029ff007e24 */ /* 0x000fea000f8e00ff */
[----:B------:R-:W-:Y:S04]  /*4ce0*/  IABS R9, R0 ;  /* 0x0000000000097213 */ /* 0x000fe80000000000 */
[----:B------:R-:W2:Y:S02]  /*4cf0*/  I2F.RP R16, R9 ;  /* 0x0000000900107306 */ /* 0x000ea40000209400 */
[----:B------:R-:W-:Y:S07]  /*4d00*/  UIMAD.WIDE.U32 UR6, UR51, UR4, URZ ;  /* 0x00000004330672a5 */ /* 0x000fee000f8e00ff */
[----:B------:R-:W-:Y:S02]  /*4d10*/  UMOV UR36, UR7 ;  /* 0x0000000700247c82 */ /* 0x000fe40008000000 */
[----:B------:R-:W-:Y:S04]  /*4d20*/  UIMAD UR4, UR36, UR57, UR4 ;  /* 0x00000039240472a4 */ /* 0x000fe8000f8e0204 */
[----:B------:R-:W-:Y:S01]  /*4d30*/  UISETP.GT.U32.AND UP0, UPT, UR38, UR4, UPT ;  /* 0x000000042600728c */ /* 0x000fe2000bf04070 */
[----:B--2---:R-:W2:Y:S10]  /*4d40*/  MUFU.RCP R0, R16 ;  /* 0x0000001000007308 */ /* 0x004eb40000001000 */
[----:B------:R-:W-:Y:S02]  /*4d50*/  @!UP0 UIADD3 UR4, UPT, UPT, UR4, -UR38, URZ ;  /* 0x8000002604048290 */ /* 0x000fe4000fffe0ff */
[----:B------:R-:W-:Y:S02]  /*4d60*/  @!UP0 UIADD3 UR36, UPT, UPT, UR36, 0x1, URZ ;  /* 0x0000000124248890 */ /* 0x000fe4000fffe0ff */
[----:B------:R-:W-:Y:S02]  /*4d70*/  UISETP.GE.U32.AND UP0, UPT, UR4, UR38, UPT ;  /* 0x000000260400728c */ /* 0x000fe4000bf06070 */
[----:B------:R-:W-:Y:S01]  /*4d80*/  ULOP3.LUT UR4, UR20, UR40, URZ, 0x3c, !UPT ;  /* 0x0000002814047292 */ /* 0x000fe2000f8e3cff */
[----:B--2---:R-:W-:Y:S04]  /*4d90*/  VIADD R11, R0, 0xffffffe ;  /* 0x0ffffffe000b7836 */ /* 0x004fe80000000000 */
[----:B------:R-:W1:Y:S04]  /*4da0*/  F2I.FTZ.U32.TRUNC.NTZ R13, R11 ;  /* 0x0000000b000d7305 */ /* 0x000e68000021f000 */
[----:B------:R-:W-:Y:S02]  /*4db0*/  @UP0 UIADD3 UR36, UPT, UPT, UR36, 0x1, URZ ;  /* 0x0000000124240890 */ /* 0x000fe4000fffe0ff */
[----:B------:R-:W-:Y:S01]  /*4dc0*/  UISETP.GE.AND UP0, UPT, UR4, URZ, UPT ;  /* 0x000000ff0400728c */ /* 0x000fe2000bf06270 */
[--C-:B-1----:R-:W-:Y:S10]  /*4dd0*/  IMAD.MOV R12, RZ, RZ, -R13.reuse ;  /* 0x000000ffff0c7224 */ /* 0x102ff400078e0a0d */
[----:B------:R-:W-:Y:S02]  /*4de0*/  @!UP0 UIADD3 UR36, UPT, UPT, -UR36, URZ, URZ ;  /* 0x000000ff24248290 */ /* 0x000fe4000fffe1ff */
[----:B------:R-:W-:Y:S01]  /*4df0*/  @!UP6 ULOP3.LUT UR36, URZ, UR40, URZ, 0x33, !UPT ;  /* 0x00000028ff24e292 */ /* 0x000fe2000f8e33ff */
[----:B------:R-:W-:Y:S02]  /*4e00*/  IMAD R3, R12, R9, RZ ;  /* 0x000000090c037224 */ /* 0x000fe400078e02ff */
[----:B------:R-:W-:Y:S01]  /*4e10*/  IMAD.MOV.U32 R12, RZ, RZ, RZ ;  /* 0x000000ffff0c7224 */ /* 0x000fe200078e00ff */
[----:B------:R-:W-:Y:S02]  /*4e20*/  ULOP3.LUT UR4, UR36, UR41, URZ, 0x3c, !UPT ;  /* 0x0000002924047292 */ /* 0x000fe4000f8e3cff */
[----:B------:R-:W-:Y:S01]  /*4e30*/  MOV R0, UR36 ;  /* 0x0000002400007c02 */ /* 0x000fe20008000f00 */
[----:B------:R-:W-:Y:S01]  /*4e40*/  IMAD.HI.U32 R13, R13, R3, R12 ;  /* 0x000000030d0d7227 */ /* 0x000fe200078e000c */
[----:B------:R-:W-:Y:S02]  /*4e50*/  UISETP.GE.AND UP0, UPT, UR4, URZ, UPT ;  /* 0x000000ff0400728c */ /* 0x000fe4000bf06270 */
[----:B------:R-:W-:Y:S01]  /*4e60*/  IABS R0, R0 ;  /* 0x0000000000007213 */ /* 0x000fe20000000000 */
[----:B------:R-:W-:Y:S04]  /*4e70*/  UIADD3 UR4, UPT, UPT, -UR36, URZ, URZ ;  /* 0x000000ff24047290 */ /* 0x000fe8000fffe1ff */
[----:B------:R-:W-:Y:S01]  /*4e80*/  IMAD.HI.U32 R13, R13, R0, RZ ;  /* 0x000000000d0d7227 */ /* 0x000fe200078e00ff */
[----:B------:R-:W-:Y:S03]  /*4e90*/  UIMAD UR4, UR40, UR4, UR20 ;  /* 0x00000004280472a4 */ /* 0x000fe6000f8e0214 */
[----:B------:R-:W-:Y:S01]  /*4ea0*/  IMAD.MOV R3, RZ, RZ, -R13 ;  /* 0x000000ffff037224 */ /* 0x000fe200078e0a0d */
[----:B------:R-:W-:Y:S03]  /*4eb0*/  USHF.L.U32 UR34, UR4, 0x7, URZ ;  /* 0x0000000704227899 */ /* 0x000fe600080006ff */
[C---:B------:R-:W-:Y:S05]  /*4ec0*/  IMAD R0, R9.reuse, R3, R0 ;  /* 0x0000000309007224 */ /* 0x040fea00078e0200 */
[----:B------:R-:W-:Y:S11]  /*4ed0*/  ISETP.GT.U32.AND P1, PT, R9, R0, PT ;  /* 0x000000000900720c */ /* 0x000ff60003f24070 */
[----:B------:R-:W-:Y:S02]  /*4ee0*/  @!UPT UIADD3 URZ, UPT, UPT, URZ, URZ, URZ ;  /* 0x000000fffffff290 */ /* 0x000fe4000fffe0ff */
[-C--:B------:R-:W-:Y:S01]  /*4ef0*/  @!P1 IADD3 R0, PT, PT, R0, -R9.reuse, RZ ;  /* 0x8000000900009210 */ /* 0x080fe20007ffe0ff */
[----:B------:R-:W-:Y:S01]  /*4f00*/  @!P1 VIADD R13, R13, 0x1 ;  /* 0x000000010d0d9836 */ /* 0x000fe20000000000 */
[----:B------:R-:W-:Y:S02]  /*4f10*/  ISETP.NE.U32.AND P1, PT, RZ, UR42, PT ;  /* 0x0000002aff007c0c */ /* 0x000fe4000bf25070 */
[----:B------:R-:W-:Y:S02]  /*4f20*/  ISETP.GE.U32.AND P2, PT, R0, R9, PT ;  /* 0x000000090000720c */ /* 0x000fe40003f46070 */
[----:B------:R-:W-:Y:S02]  /*4f30*/  ISETP.NE.AND.EX P1, PT, RZ, UR43, PT, P1 ;  /* 0x0000002bff007c0c */ /* 0x000fe4000bf25310 */
[----:B------:R-:W-:Y:S09]  /*4f40*/  SHF.L.U32 R9, R10, 0x1f, RZ ;  /* 0x0000001f0a097819 */ /* 0x000ff200000006ff */
[----:B------:R-:W-:Y:S04]  /*4f50*/  @P2 IADD3 R13, PT, PT, R13, 0x1, RZ ;  /* 0x000000010d0d2810 */ /* 0x000fe80007ffe0ff */
[----:B------:R-:W-:Y:S11]  /*4f60*/  R2UR UR37, R13 ;  /* 0x000000000d2572ca */ /* 0x000ff600000e0000 */
[----:B------:R-:W-:Y:S02]  /*4f70*/  @!UPT UIADD3 URZ, UPT, UPT, URZ, URZ, URZ ;  /* 0x000000fffffff290 */ /* 0x000fe4000fffe0ff */
[----:B------:R-:W-:Y:S02]  /*4f80*/  @!UP0 UIADD3 UR37, UPT, UPT, -UR37, URZ, URZ ;  /* 0x000000ff25258290 */ /* 0x000fe4000fffe1ff */
[----:B------:R-:W-:Y:S04]  /*4f90*/  @!UP2 ULOP3.LUT UR37, URZ, UR41, URZ, 0x33, !UPT ;  /* 0x00000029ff25a292 */ /* 0x000fe8000f8e33ff */
[----:B------:R-:W-:Y:S04]  /*4fa0*/  UIADD3 UR5, UPT, UPT, -UR37, URZ, URZ ;  /* 0x000000ff25057290 */ /* 0x000fe8000fffe1ff */
[----:B------:R-:W-:Y:S01]  /*4fb0*/  UIMAD UR36, UR41, UR5, UR36 ;  /* 0x00000005292472a4 */ /* 0x000fe2000f8e0224 */
[----:B------:R-:W-:Y:S11]  /*4fc0*/  BRA.U !UP5, `(.L_x_64) ;  /* 0x000000010d387547 */ /* 0x000ff6000b800000 */
[----:B------:R-:W-:Y:S01]  /*4fd0*/  UISETP.NE.AND UP1, UPT, UR62, URZ, UPT ;  /* 0x000000ff3e00728c */ /* 0x000fe2000bf25270 */
[----:B------:R-:W-:Y:S01]  /*4fe0*/  HFMA2 R0, -RZ, RZ, 0, 5.9604644775390625e-08 ;  /* 0x00000001ff007431 */ /* 0x000fe200000001ff */
[----:B------:R-:W1:Y:S01]  /*4ff0*/  LDCU.64 UR8, c[0x0][0x358] ;  /* 0x00006b00ff0877ac */ /* 0x000e620008000a00 */
[----:B------:R-:W-:Y:S03]  /*5000*/  IMAD.MOV.U32 R69, RZ, RZ, 0x1 ;  /* 0x00000001ff457424 */ /* 0x000fe600078e00ff */
[----:B------:R-:W-:Y:S05]  /*5010*/  PLOP3.LUT P2, PT, PT, PT, UP1, 0x80, 0x8 ;  /* 0x000000000008781c */ /* 0x000fea0003f4f018 */
[----:B------:R-:W2:Y:S01]  /*5020*/  @UP1 LDCU.64 UR4, c[0x0][0x888] ;  /* 0x00011100ff0417ac */ /* 0x000ea20008000a00 */
[----:B------:R-:W-:Y:S07]  /*5030*/  @UP1 UIMAD UR6, UR49, UR42, URZ ;  /* 0x0000002a310612a4 */ /* 0x000fee000f8e02ff */
[----:B------:R-:W-:Y:S01]  /*5040*/  @!P2 PRMT R69, R0, 0x7610, R69 ;  /* 0x000076100045a816 */ /* 0x000fe20000000045 */
[----:B--2---:R-:W-:Y:S06]  /*5050*/  @UP1 UIMAD.WIDE UR4, UR6, 0x4, UR4 ;  /* 0x00000004060418a5 */ /* 0x004fec000f8e0204 */
[----:B------:R-:W-:Y:S01]  /*5060*/  IMAD.U32 R12, RZ, RZ, UR4 ;  /* 0x00000004ff0c7e24 */ /* 0x000fe2000f8e00ff */
[----:B------:R-:W-:Y:S04]  /*5070*/  MOV R13, UR5 ;  /* 0x00000005000d7c02 */ /* 0x000fe80008000f00 */
[----:B------:R-:W2:Y:S01]  /*5080*/  @!UP1 LDCU UR4, c[0x0][0x880] ;  /* 0x00011000ff0497ac */ /* 0x000ea20008000800 */
[----:B-1---5:R1:W5:Y:S02]  /*5090*/  @P2 LDG.E R27, desc[UR8][R12.64] ;  /* 0x000000080c1b2981 */ /* 0x022364000c1e1900 */
[----:B-12---:R-:W-:Y:S07]  /*50a0*/  @!P2 IMAD.U32 R27, RZ, RZ, UR4 ;  /* 0x00000004ff1bae24 */ /* 0x006fee000f8e00ff */
.L_x_64:
[----:B-----5:R-:W-:Y:S01]  /*50b0*/  @!P1 FSETP.EQ.AND P3, PT, R27, RZ, PT ;  /* 0x000000ff1b00920b */ /* 0x020fe20003f62000 */
[----:B------:R-:W-:Y:S01]  /*50c0*/  @!UPT UIADD3 URZ, UPT, UPT, URZ, URZ, URZ ;  /* 0x000000fffffff290 */ /* 0x000fe2000fffe0ff */
[----:B------:R-:W-:Y:S11]  /*50d0*/  @!P1 BRA `(.L_x_65) ;  /* 0x0000000000149947 */ /* 0x000ff60003800000 */
[----:B------:R-:W-:Y:S02]  /*50e0*/  LOP3.LUT P1, RZ, R69, 0xff, RZ, 0xc0, !PT ;  /* 0x000000ff45ff7812 */ /* 0x000fe4000782c0ff */
[----:B------:R-:W-:Y:S04]  /*50f0*/  PLOP3.LUT P3, PT, PT, PT, UP1, 0x80, 0x8 ;  /* 0x000000000008781c */ /* 0x000fe80003f6f018 */
[----:B------:R-:W-:Y:S07]  /*5100*/  PLOP3.LUT P3, PT, P3, PT, PT, 0x8, 0x80 ;  /* 0x000000000080781c */ /* 0x000fee0001f6e170 */
[----:B------:R-:W-:Y:S11]  /*5110*/  @P1 FSETP.EQ.AND P3, PT, R27, RZ, PT ;  /* 0x000000ff1b00120b */ /* 0x000ff60003f62000 */
[----:B------:R-:W-:Y:S02]  /*5120*/  @!UPT UIADD3 URZ, UPT, UPT, URZ, URZ, URZ ;  /* 0x000000fffffff290 */ /* 0x000fe4000fffe0ff */
.L_x_65:
[----:B------:R-:W1:Y:S01]  /*5130*/  SYNCS.PHASECHK.TRANS64.TRYWAIT P1, [UR31+0x60], R9 ;  /* 0x00006009ff0075a7 */ /* 0x000e62000802111f */
[----:B------:R-:W-:Y:S04]  /*5140*/  ELECT P2, URZ, PT ;  /* 0x0000000000ff782f */ /* 0x000fe80003840000 */
[----:B------:R-:W-:Y:S01]  /*5150*/  PLOP3.LUT P2, PT, P3, P2, PT, 0xf2, 0x2f ;  /* 0x00000000002f781c */ /* 0x000fe20001f45e72 */
[----:B------:R-:W-:Y:S01]  /*5160*/  @!UPT UIADD3 URZ, UPT, UPT, URZ, URZ, URZ ;  /* 0x000000fffffff290 */ /* 0x000fe2000fffe0ff */
[----:B-1----:R-:W-:Y:S11]  /*5170*/  @!P1 BRA `(.L_x_66) ;  /* 0x0000004800909947 */ /* 0x002ff60003800000 */
.L_x_150:
[----:B------:R-:W-:Y:S01]  /*5180*/  @!P2 IADD3 R3, P1, PT, R14, 0x580, RZ ;  /* 0x000005800e03a810 */ /* 0x000fe20007f3e0ff */
[----:B------:R-:W-:Y:S01]  /*5190*/  VOTEU.ALL UP0, P2 ;  /* 0x0000000000ff7886 */ /* 0x000fe20001000000 */
[----:B------:R-:W-:Y:S01]  /*51a0*/  UMOV UR6, 0x0 ;  /* 0x0000000000067882 */ /* 0x000fe20000000000 */
[----:B------:R-:W-:Y:S01]  /*51b0*/  UMOV UR7, 0x10000000 ;  /* 0x1000000000077882 */ /* 0x000fe20000000000 */
[----:B------:R-:W-:Y:S01]  /*51c0*/  @!P2 R2UR UR5, R3 ;  /* 0x000000000305a2ca */ /* 0x000fe200000e0000 */
[----:B-1----:R-:W-:Y:S01]  /*51d0*/  @!P2 IMAD.X R0, RZ, RZ, R15, P1 ;  /* 0x000000ffff00a224 */ /* 0x002fe200008e060f */
[----:B------:R-:W-:Y:S01]  /*51e0*/  @!UP0 UIADD3 UR32, UPT, UPT, UR31, 0x400, URZ ;  /* 0x000004001f208890 */ /* 0x000fe2000fffe0ff */
[----:B------:R-:W-:Y:S03]  /*51f0*/  VOTEU.ALL UP0, P2 ;  /* 0x0000000000ff7886 */ /* 0x000fe60001000000 */
[----:B------:R-:W-:Y:S01]  /*5200*/  @!P2 R2UR UR4, R0 ;  /* 0x000000000004a2ca */ /* 0x000fe200000e0000 */
[----:B------:R-:W-:Y:S06]  /*5210*/  @!P2 IMAD.MOV.U32 R0, RZ, RZ, 0x2000 ;  /* 0x00002000ff00a424 */ /* 0x000fec00078e00ff */
[----:B------:R-:W-:Y:S06]  /*5220*/  IMAD.U32 R12, RZ, RZ, UR5 ;  /* 0x00000005ff0c7e24 */ /* 0x000fec000f8e00ff */
[----:B------:R-:W-:Y:S01]  /*5230*/  IMAD.U32 R13, RZ, RZ, UR4 ;  /* 0x00000004ff0d7e24 */ /* 0x000fe2000f8e00ff */
[----:B------:R-:W-:Y:S04]  /*5240*/  @!P2 R2UR UR4, R12 ;  /* 0x000000000c04a2ca */ /* 0x000fe800000e0000 */
[----:B------:R-:W-:Y:S11]  /*5250*/  @!P2 R2UR UR5, R13 ;  /* 0x000000000d05a2ca */ /* 0x000ff600000e0000 */
[----:B------:R-:W-:Y:S02]  /*5260*/  @!UPT UIADD3 URZ, UPT, UPT, URZ, URZ, URZ ;  /* 0x000000fffffff290 */ /* 0x000fe4000fffe0ff */
[----:B------:R1:W-:Y:S01]  /*5270*/  @!UP0 UTMALDG.4D [UR32], [UR4], desc[UR6] ;  /* 0x00000620040085b4 */ /* 0x0003e20008019000 */
[----:B------:R1:W-:Y:S01]  /*5280*/  @!P2 SYNCS.ARRIVE.TRANS64.RED.A0TR RZ, [UR31+0x40], R0 ;  /* 0x00004000ffffa9a7 */ /* 0x0003e2000830041f */
[----:B------:R-:W-:Y:S01]  /*5290*/  SYNCS.ARRIVE.TRANS64.RED.A1T0 RZ, [UR61], RZ ;  /* 0x000000ffffff79a7 */ /* 0x000fe2000810043d */
[----:B------:R-:W2:Y:S02]  /*52a0*/  SYNCS.PHASECHK.TRANS64.TRYWAIT P1, [UR31+0x68], R9 ;  /* 0x00006809ff0075a7 */ /* 0x000ea4000802111f */
[----:B-12---:R-:W-:Y:S05]  /*52b0*/  @!P1 BRA `(.L_x_67) ;  /* 0x0000004800589947 */ /* 0x006fea0003800000 */
.L_x_152:
[----:B------:R-:W-:Y:S01]  /*52c0*/  @!P2 IADD3 R3, P1, PT, R14, 0x580, RZ ;  /* 0x000005800e03a810 */ /* 0x000fe20007f3e0ff */
[----:B------:R-:W-:Y:S01]  /*52d0*/  VOTEU.ALL UP0, P2 ;  /* 0x0000000000ff7886 */ /* 0x000fe20001000000 */
[----:B------:R-:W-:Y:S01]  /*52e0*/  UMOV UR6, 0x0 ;  /* 0x0000000000067882 */ /* 0x000fe20000000000 */
[----:B------:R-:W-:Y:S01]  /*52f0*/  UMOV UR7, 0x10000000 ;  /* 0x1000000000077882 */ /* 0x000fe20000000000 */
[----:B------:R-:W-:Y:S01]  /*5300*/  @!P2 R2UR UR5, R3 ;  /* 0x000000000305a2ca */ /* 0x000fe200000e0000 */
[----:B-1----:R-:W-:Y:S01]  /*5310*/  @!P2 IMAD.X R0, RZ, RZ, R15, P1 ;  /* 0x000000ffff00a224 */ /* 0x002fe200008e060f */
[----:B------:R-:W-:Y:S02]  /*5320*/  @!UP0 UIADD3 UR26, UPT, UPT, UR34, 0x20, URZ ;  /* 0x00000020221a8890 */ /* 0x000fe4000fffe0ff */
[----:B------:R-:W-:Y:S02]  /*5330*/  @!UP0 UIADD3 UR24, UPT, UPT, UR31, 0x2400, URZ ;  /* 0x000024001f188890 */ /* 0x000fe4000fffe0ff */
[----:B------:R-:W-:Y:S01]  /*5340*/  @!P2 R2UR UR4, R0 ;  /* 0x000000000004a2ca */ /* 0x000fe200000e0000 */
[----:B------:R-:W-:Y:S01]  /*5350*/  VOTEU.ALL UP0, P2 ;  /* 0x0000000000ff7886 */ /* 0x000fe20001000000 */
[----:B------:R-:W-:Y:S01]  /*5360*/  @!P2 IMAD.MOV.U32 R0, RZ, RZ, 0x2000 ;  /* 0x00002000ff00a424 */ /* 0x000fe200078e00ff */
[----:B------:R-:W-:Y:S01]  /*5370*/  UMOV UR27, UR35 ;  /* 0x00000023001b7c82 */ /* 0x000fe20008000000 */
[----:B------:R-:W-:Y:S01]  /*5380*/  UMOV UR28, UR36 ;  /* 0x00000024001c7c82 */ /* 0x000fe20008000000 */
[----:B------:R-:W-:Y:S02]  /*5390*/  UMOV UR29, UR37 ;  /* 0x00000025001d7c82 */ /* 0x000fe40008000000 */
        /* <DEDUP_REMOVED lines=10> */
.L_x_154:
[----:B------:R-:W-:Y:S01]  /*5440*/  @!P2 IADD3 R3, P1, PT, R14, 0x580, RZ ;  /* 0x000005800e03a810 */ /* 0x000fe20007f3e0ff */
[----:B------:R-:W-:Y:S01]  /*5450*/  VOTEU.ALL UP0, P2 ;  /* 0x0000000000ff7886 */ /* 0x000fe20001000000 */
[----:B------:R-:W-:Y:S01]  /*5460*/  UMOV UR6, 0x0 ;  /* 0x0000000000067882 */ /* 0x000fe20000000000 */
[----:B------:R-:W-:Y:S01]  /*5470*/  UMOV UR7, 0x10000000 ;  /* 0x1000000000077882 */ /* 0x000fe20000000000 */
[----:B------:R-:W-:Y:S01]  /*5480*/  @!P2 R2UR UR5, R3 ;  /* 0x000000000305a2ca */ /* 0x000fe200000e0000 */
[----:B-1----:R-:W-:Y:S01]  /*5490*/  @!P2 IMAD.X R0, RZ, RZ, R15, P1 ;  /* 0x000000ffff00a224 */ /* 0x002fe200008e060f */
[----:B------:R-:W-:Y:S01]  /*54a0*/  @!UP0 UIADD3 UR18, UPT, UPT, UR34, 0x40, URZ ;  /* 0x0000004022128890 */ /* 0x000fe2000fffe0ff */
[----:B------:R-:W-:Y:S01]  /*54b0*/  @P0 SHF.R.U32.HI R4, RZ, 0x10, R5 ;  /* 0x00000010ff040819 */ /* 0x000fe20000011605 */
[----:B------:R-:W-:Y:S02]  /*54c0*/  @!UP0 UIADD3 UR16, UPT, UPT, UR31, 0x4400, URZ ;  /* 0x000044001f108890 */ /* 0x000fe4000fffe0ff */
[----:B------:R-:W-:Y:S01]  /*54d0*/  @!P2 R2UR UR4, R0 ;  /* 0x000000000004a2ca */ /* 0x000fe200000e0000 */
[----:B------:R-:W-:Y:S01]  /*54e0*/  VOTEU.ALL UP0, P2 ;  /* 0x0000000000ff7886 */ /* 0x000fe20001000000 */
[----:B------:R-:W-:Y:S01]  /*54f0*/  @!P2 IMAD.MOV.U32 R0, RZ, RZ, 0x2000 ;  /* 0x00002000ff00a424 */ /* 0x000fe200078e00ff */
[----:B------:R-:W-:Y:S01]  /*5500*/  UMOV UR19, UR35 ;  /* 0x0000002300137c82 */ /* 0x000fe20008000000 */
[----:B------:R-:W-:Y:S01]  /*5510*/  UMOV UR20, UR36 ;  /* 0x0000002400147c82 */ /* 0x000fe20008000000 */
[----:B------:R-:W-:Y:S01]  /*5520*/  UMOV UR21, UR37 ;  /* 0x0000002500157c82 */ /* 0x000fe20008000000 */
[----:B------:R-:W-:Y:S01]  /*5530*/  @P0 R2UR UR49, R4 ;  /* 0x00000000043102ca */ /* 0x000fe200000e0000 */
        /* <DEDUP_REMOVED lines=10> */
.L_x_156:
[----:B------:R-:W-:Y:S01]  /*55e0*/  @!P2 IADD3 R3, P0, PT, R14, 0x580, RZ ;  /* 0x000005800e03a810 */ /* 0x000fe20007f1e0ff */
[----:B------:R-:W-:Y:S01]  /*55f0*/  VOTEU.ALL UP0, P2 ;  /* 0x0000000000ff7886 */ /* 0x000fe20001000000 */
[----:B------:R-:W-:Y:S01]  /*5600*/  UMOV UR6, 0x0 ;  /* 0x0000000000067882 */ /* 0x000fe20000000000 */
[----:B------:R-:W-:Y:S01]  /*5610*/  UMOV UR7, 0x10000000 ;  /* 0x1000000000077882 */ /* 0x000fe20000000000 */
[----:B------:R-:W-:Y:S01]  /*5620*/  @!P2 R2UR UR5, R3 ;  /* 0x000000000305a2ca */ /* 0x000fe200000e0000 */
[----:B-1----:R-:W-:Y:S01]  /*5630*/  @!P2 IMAD.X R0, RZ, RZ, R15, P0 ;  /* 0x000000ffff00a224 */ /* 0x002fe200000e060f */
[----:B------:R-:W-:Y:S01]  /*5640*/  @!UP0 UIADD3 UR10, UPT, UPT, UR34, 0x60, URZ ;  /* 0x00000060220a8890 */ /* 0x000fe2000fffe0ff */
[----:B------:R-:W-:Y:S01]  /*5650*/  LOP3.LUT R10, R10, 0x1, RZ, 0x3c, !PT ;  /* 0x000000010a0a7812 */ /* 0x000fe200078e3cff */
[----:B------:R-:W-:Y:S01]  /*5660*/  @!UP0 UIADD3 UR8, UPT, UPT, UR31, 0x6400, URZ ;  /* 0x000064001f088890 */ /* 0x000fe2000fffe0ff */
[----:B------:R-:W-:Y:S01]  /*5670*/  LOP3.LUT R8, R8, 0x1, RZ, 0x3c, !PT ;  /* 0x0000000108087812 */ /* 0x000fe200078e3cff */
[----:B------:R-:W-:Y:S01]  /*5680*/  @!UP0 UIADD3 UR9, UPT, UPT, UR31, 0x58, URZ ;  /* 0x000000581f098890 */ /* 0x000fe2000fffe0ff */
[----:B------:R-:W-:Y:S01]  /*5690*/  @!P2 R2UR UR4, R0 ;  /* 0x000000000004a2ca */ /* 0x000fe200000e0000 */
[----:B------:R-:W-:Y:S01]  /*56a0*/  VOTEU.ALL UP0, P2 ;  /* 0x0000000000ff7886 */ /* 0x000fe20001000000 */
[----:B------:R-:W-:Y:S01]  /*56b0*/  UMOV UR11, UR35 ;  /* 0x00000023000b7c82 */ /* 0x000fe20008000000 */
[----:B------:R-:W-:Y:S01]  /*56c0*/  UMOV UR12, UR36 ;  /* 0x00000024000c7c82 */ /* 0x000fe20008000000 */
[----:B------:R-:W-:Y:S01]  /*56d0*/  UMOV UR13, UR37 ;  /* 0x00000025000d7c82 */ /* 0x000fe20008000000 */
[----:B------:R-:W-:Y:S01]  /*56e0*/  UIADD3 UR20, UPT, UPT, UR14, UR55, URZ ;  /* 0x000000370e147290 */ /* 0x000fe2000fffe0ff */
[----:B------:R-:W-:Y:S01]  /*56f0*/  IMAD.U32 R4, RZ, RZ, UR5 ;  /* 0x00000005ff047e24 */ /* 0x000fe2000f8e00ff */
[----:B------:R-:W-:Y:S02]  /*5700*/  UIADD3 UR24, UPT, UPT, UR15, UR54, URZ ;  /* 0x000000360f187290 */ /* 0x000fe4000fffe0ff */
[----:B------:R-:W-:Y:S04]  /*5710*/  UPLOP3.LUT UP2, UPT, UPT, UPT, UPT, 0x80, 0x8 ;  /* 0x000000000008789c */ /* 0x000fe80003f4f070 */
[----:B------:R-:W-:Y:S01]  /*5720*/  IMAD.U32 R5, RZ, RZ, UR4 ;  /* 0x00000004ff057e24 */ /* 0x000fe2000f8e00ff */
[----:B------:R-:W-:Y:S04]  /*5730*/  @!P2 R2UR UR4, R4 ;  /* 0x000000000404a2ca */ /* 0x000fe800000e0000 */
[----:B------:R-:W-:Y:S11]  /*5740*/  @!P2 R2UR UR5, R5 ;  /* 0x000000000505a2ca */ /* 0x000ff600000e0000 */
[----:B------:R-:W-:Y:S02]  /*5750*/  @!UPT UIADD3 URZ, UPT, UPT, URZ, URZ, URZ ;  /* 0x000000fffffff290 */ /* 0x000fe4000fffe0ff */
[----:B------:R1:W-:Y:S01]  /*5760*/  @!UP0 UTMALDG.4D [UR8], [UR4], desc[UR6] ;  /* 0x00000608040085b4 */ /* 0x0003e20008019000 */
[----:B------:R1:W-:Y:S01]  /*5770*/  @!P2 SYNCS.ARRIVE.TRANS64.RED.A0TR RZ, [UR31+0x58], R2 ;  /* 0x00005802ffffa9a7 */ /* 0x0003e2000830041f */
[----:B------:R-:W-:Y:S01]  /*5780*/  SYNCS.ARRIVE.TRANS64.RED.A1T0 RZ, [UR58], RZ ;  /* 0x000000ffffff79a7 */ /* 0x000fe2000810043a */
[----:B------:R-:W-:Y:S05]  /*5790*/  BRA.U UP3, `(.L_x_70) ;  /* 0xffffffed03c47547 */ /* 0x000fea000b83ffff */
[----:B------:R-:W-:-:S04]  /*57a0*/  SHF.L.U32 R3, R10, 0x1f, RZ ;  /* 0x0000001f0a037819 */ /* 0x000fc800000006ff */
[----:B------:R-:W2:Y:S02]  /*57b0*/  SYNCS.PHASECHK.TRANS64.TRYWAIT P0, [UR31+0x60], R3 ;  /* 0x00006003ff0075a7 */ /* 0x000ea4000800111f */
[----:B--2---:R-:W-:Y:S05]  /*57c0*/  @!P0 BRA `(.L_x_71) ;  /* 0x00000044005c8947 */ /* 0x004fea0003800000 */
.L_x_158:
[----:B------:R-:W3:Y:S02]  /*57d0*/  SYNCS.PHASECHK.TRANS64.TRYWAIT P0, [UR31+0x68], R3 ;  /* 0x00006803ff0075a7 */ /* 0x000ee4000800111f */
[----:B---3--:R-:W-:Y:S05]  /*57e0*/  @!P0 BRA `(.L_x_72) ;  /* 0x00000044006c8947 */ /* 0x008fea0003800000 */
.L_x_160:
[----:B------:R-:W3:Y:S02]  /*57f0*/  SYNCS.PHASECHK.TRANS64.TRYWAIT P0, [UR31+0x70], R3 ;  /* 0x00007003ff0075a7 */ /* 0x000ee4000800111f */
[----:B---3--:R-:W-:Y:S05]  /*5800*/  @!P0 BRA `(.L_x_73) ;  /* 0x00000044007c8947 */ /* 0x008fea0003800000 */
.L_x_162:
[----:B--2---:R-:W-:-:S07]  /*5810*/  MOV R0, UR31 ;  /* 0x0000001f00007c02 */ /* 0x004fce0008000f00 */
.L_x_74:
[----:B--2---:R-:W-:-:S04]  /*5820*/  SHF.L.U32 R3, R10, 0x1f, RZ ;  /* 0x0000001f0a037819 */ /* 0x004fc800000006ff */
[----:B------:R2:W3:Y:S03]  /*5830*/  SYNCS.PHASECHK.TRANS64.TRYWAIT P0, [R0+URZ+0x78], R3 ;  /* 0x00007803000075a7 */ /* 0x0004e600080011ff */
[----:B---3--:R-:W-:Y:S05]  /*5840*/  @!P0 NANOSLEEP.SYNCS 0x989680 ;  /* 0x009896800000895d */ /* 0x008fea0003900000 */
[----:B------:R-:W3:Y:S02]  /*5850*/  @!P0 SYNCS.PHASECHK.TRANS64 P0, [R0+URZ+0x78], R3 ;  /* 0x00007803000085a7 */ /* 0x000ee400080010ff */
[----:B-1-3--:R-:W-:Y:S05]  /*5860*/  @P0 EXIT ;  /* 0x000000000000094d */ /* 0x00afea0003800000 */
[----:B------:R-:W-:Y:S05]  /*5870*/  BRA `(.L_x_74) ;  /* 0xfffffffc00e87947 */ /* 0x000fea000383ffff */
.L_x_59:
[----:B------:R-:W-:-:S06]  /*5880*/  UISETP.GE.AND UP0, UPT, UR18, 0x4, UPT ;  /* 0x000000041200788c */ /* 0x000fcc000bf06270 */
[----:B------:R-:W-:-:S13]  /*5890*/  PLOP3.LUT P0, PT, PT, PT, UP0, 0x80, 0x8 ;  /* 0x000000000008781c */ /* 0x000fda0003f0f008 */
[----:B-1----:R-:W-:Y:S05]  /*58a0*/  @!P0 EXIT ;  /* 0x000000000000894d */ /* 0x002fea0003800000 */
[----:B------:R-:W1:Y:S08]  /*58b0*/  S2UR UR4, SR_CgaCtaId ;  /* 0x00000000000479c3 */ /* 0x000e700000008800 */
[----:B------:R-:W-:Y:S01]  /*58c0*/  BAR.SYNC.DEFER_BLOCKING 0x6, 0xa0 ;  /* 0x0182800000007b1d */ /* 0x000fe20000010000 */
[C---:B------:R-:W-:Y:S01]  /*58d0*/  IMAD.SHL.U32 R3, R68.reuse, 0x20, RZ ;  /* 0x0000002044037824 */ /* 0x040fe200078e00ff */
[----:B------:R-:W-:Y:S01]  /*58e0*/  USHF.R.S32.HI UR52, URZ, 0x1f, UR5 ;  /* 0x0000001fff347899 */ /* 0x000fe20008011405 */
[C---:B------:R-:W-:Y:S01]  /*58f0*/  IMAD.SHL.U32 R0, R68.reuse, 0x10, RZ ;  /* 0x0000001044007824 */ /* 0x040fe200078e00ff */
[C---:B------:R-:W-:Y:S01]  /*5900*/  R2P PR, R68.reuse, 0x6 ;  /* 0x0000000644007804 */ /* 0x040fe20000000000 */
[----:B------:R-:W-:Y:S01]  /*5910*/  IMAD.SHL.U32 R67, R68, 0x4, RZ ;  /* 0x0000000444437824 */ /* 0x000fe200078e00ff */
[----:B------:R-:W-:Y:S01]  /*5920*/  UMOV UR48, 0x400 ;  /* 0x0000040000307882 */ /* 0x000fe20000000000 */
[C---:B------:R-:W-:Y:S01]  /*5930*/  LOP3.LUT R4, R3.reuse, 0xe0, RZ, 0xc0, !PT ;  /* 0x000000e003047812 */ /* 0x040fe200078ec0ff */
[----:B------:R-:W2:Y:S01]  /*5940*/  LDC.64 R60, c[0x0][0x8b0] ;  /* 0x00022c00ff3c7b82 */ /* 0x000ea20000000a00 */
[----:B------:R-:W-:Y:S01]  /*5950*/  LOP3.LUT R3, R3, 0x100, RZ, 0xc0, !PT ;  /* 0x0000010003037812 */ /* 0x000fe200078ec0ff */
[----:B------:R-:W3:Y:S01]  /*5960*/  LDCU.64 UR6, c[0x0][0x890] ;  /* 0x00011200ff0677ac */ /* 0x000ee20008000a00 */
[----:B------:R-:W-:Y:S01]  /*5970*/  LOP3.LUT R67, R4, 0x1c, R67, 0xf8, !PT ;  /* 0x0000001c04437812 */ /* 0x000fe200078ef843 */
[C---:B------:R-:W-:Y:S01]  /*5980*/  IMAD.U32 R23, R68.reuse, 0x10000, RZ ;  /* 0x0001000044177824 */ /* 0x040fe200078e00ff */
[----:B------:R-:W-:Y:S01]  /*5990*/  LOP3.LUT R0, R3, 0x600, R0, 0xf8, !PT ;  /* 0x0000060003007812 */ /* 0x000fe200078ef800 */
[----:B------:R-:W-:Y:S01]  /*59a0*/  IMAD.MOV.U32 R76, RZ, RZ, 0x10 ;  /* 0x00000010ff4c7424 */ /* 0x000fe200078e00ff */
[----:B------:R-:W-:Y:S01]  /*59b0*/  SHF.R.U32.HI R4, RZ, 0x2, R68 ;  /* 0x00000002ff047819 */ /* 0x000fe20000011644 */
[----:B------:R-:W4:Y:S01]  /*59c0*/  LDC.64 R42, c[0x0][0x8a8] ;  /* 0x00022a00ff2a7b82 */ /* 0x000f220000000a00 */
[----:B------:R-:W-:Y:S01]  /*59d0*/  IMAD.MOV.U32 R75, RZ, RZ, 0x20 ;  /* 0x00000020ff4b7424 */ /* 0x000fe200078e00ff */
[----:B------:R-:W-:Y:S01]  /*59e0*/  ULEA.HI UR52, UR52, UR5, URZ, 0x7 ;  /* 0x0000000534347291 */ /* 0x000fe2000f8f38ff */
[----:B------:R-:W-:Y:S01]  /*59f0*/  LOP3.LUT R67, R67, 0x4, R4, 0x78, !PT ;  /* 0x0000000443437812 */ /* 0x000fe200078e7804 */
[----:B------:R-:W-:Y:S01]  /*5a00*/  IMAD.MOV.U32 R66, RZ, RZ, 0x1 ;  /* 0x00000001ff427424 */ /* 0x000fe200078e00ff */
[----:B------:R-:W-:Y:S01]  /*5a10*/  LOP3.LUT R68, R68, 0x60, RZ, 0xc0, !PT ;  /* 0x0000006044447812 */ /* 0x000fe200078ec0ff */
[----:B------:R-:W-:Y:S01]  /*5a20*/  IMAD.MOV.U32 R22, RZ, RZ, RZ ;  /* 0x000000ffff167224 */ /* 0x000fe200078e00ff */
[----:B-1----:R-:W-:Y:S01]  /*5a30*/  ULEA UR48, UR4, UR48, 0x18 ;  /* 0x0000003004307291 */ /* 0x002fe2000f8ec0ff */
[----:B------:R-:W-:-:S02]  /*5a40*/  LOP3.LUT R67, R0, R67, RZ, 0xfc, !PT ;  /* 0x0000004300437212 */ /* 0x000fc400078efcff */
[----:B------:R-:W-:Y:S02]  /*5a50*/  CS2R R64, SRZ ;  /* 0x0000000000407805 */ /* 0x000fe4000001ff00 */
[----:B------:R-:W-:Y:S01]  /*5a60*/  LOP3.LUT R23, R23, 0x600000, RZ, 0xc0, !PT ;  /* 0x0060000017177812 */ /* 0x000fe200078ec0ff */
[----:B------:R-:W-:Y:S01]  /*5a70*/  UIADD3 UR4, UPT, UPT, UR48, 0x400, URZ ;  /* 0x0000040030047890 */ /* 0x000fe2000fffe0ff */
[----:B---3--:R-:W-:Y:S01]  /*5a80*/  IMAD.U32 R72, RZ, RZ, UR6 ;  /* 0x00000006ff487e24 */ /* 0x008fe2000f8e00ff */
[----:B------:R-:W-:Y:S01]  /*5a90*/  SEL R76, R76, 0xfffffff0, !P2 ;  /* 0xfffffff04c4c7807 */ /* 0x000fe20005000000 */
[----:B------:R-:W-:Y:S01]  /*5aa0*/  IMAD.U32 R71, RZ, RZ, UR7 ;  /* 0x00000007ff477e24 */ /* 0x000fe2000f8e00ff */
[----:B------:R-:W-:Y:S01]  /*5ab0*/  SEL R75, R75, 0xffffffe0, !P1 ;  /* 0xffffffe04b4b7807 */ /* 0x000fe20004800000 */
[----:B------:R-:W1:Y:S01]  /*5ac0*/  LDS R2, [UR48+0xe0] ;  /* 0x0000e030ff027984 */ /* 0x000e620008000800 */
[----:B------:R-:W-:Y:S01]  /*5ad0*/  IMAD.U32 R74, RZ, RZ, UR4 ;  /* 0x00000004ff4a7e24 */ /* 0x000fe2000f8e00ff */
[----:B------:R-:W3:Y:S01]  /*5ae0*/  LDCU UR61, c[0x0][0x370] ;  /* 0x00006e00ff3d77ac */ /* 0x000ee20008000800 */
[----:B------:R-:W1:Y:S01]  /*5af0*/  LDCU UR45, c[0x0][0xb0c] ;  /* 0x00016180ff2d77ac */ /* 0x000e620008000800 */
[----:B------:R-:W1:Y:S01]  /*5b00*/  LDCU UR38, c[0x0][0xb30] ;  /* 0x00016600ff2677ac */ /* 0x000e620008000800 */
[----:B------:R-:W1:Y:S01]  /*5b10*/  LDCU.64 UR54, c[0x0][0x888] ;  /* 0x00011100ff3677ac */ /* 0x000e620008000a00 */
[----:B------:R-:W1:Y:S01]  /*5b20*/  LDCU.64 UR46, c[0x0][0xb28] ;  /* 0x00016500ff2e77ac */ /* 0x000e620008000a00 */
[----:B------:R-:W1:Y:S01]  /*5b30*/  LDCU.128 UR56, c[0x0][0xb10] ;  /* 0x00016200ff3877ac */ /* 0x000e620008000c00 */
[----:B------:R-:W1:Y:S01]  /*5b40*/  LDCU UR60, c[0x0][0x374] ;  /* 0x00006e80ff3c77ac */ /* 0x000e620008000800 */
[----:B------:R-:W-:Y:S01]  /*5b50*/  USHF.R.S32.HI UR52, URZ, 0x7, UR52 ;  /* 0x00000007ff347899 */ /* 0x000fe20008011434 */
[----:B------:R-:W-:Y:S01]  /*5b60*/  UMOV UR53, URZ ;  /* 0x000000ff00357c82 */ /* 0x000fe20008000000 */
[----:B------:R-:W-:Y:S01]  /*5b70*/  UMOV UR50, URZ ;  /* 0x000000ff00327c82 */ /* 0x000fe20008000000 */
[C---:B-1----:R-:W-:Y:S01]  /*5b80*/  VIADD R3, R2.reuse, 0x80 ;  /* 0x0000008002037836 */ /* 0x042fe20000000000 */
[----:B------:R-:W-:-:S04]  /*5b90*/  LOP3.LUT R2, R2, 0xffff, RZ, 0xc0, !PT ;  /* 0x0000ffff02027812 */ /* 0x000fc800078ec0ff */
[----:B------:R-:W-:-:S05]  /*5ba0*/  LOP3.LUT R3, R3, 0xffff, RZ, 0xc0, !PT ;  /* 0x0000ffff03037812 */ /* 0x000fca00078ec0ff */
[----:B--234-:R1:W-:Y:S02]  /*5bb0*/  STL.64 [R1], R2 ;  /* 0x0000000201007387 */ /* 0x01c3e40000100a00 */
.L_x_118:
[----:B-12---:R-:W-:Y:S04]  /*5bc0*/  SHF.L.U32 R3, R64, 0x1f, RZ ;  /* 0x0000001f40037819 */ /* 0x006fe800000006ff */
[----:B------:R-:W1:Y:S02]  /*5bd0*/  SYNCS.PHASECHK.TRANS64.TRYWAIT P0, [UR48+0x90], R3 ;  /* 0x00009003ff0075a7 */ /* 0x000e640008001130 */
[----:B-1----:R-:W-:Y:S05]  /*5be0*/  @!P0 BRA `(.L_x_75) ;  /* 0x00000040009c8947 */ /* 0x002fea0003800000 */
.L_x_164:
[----:B------:R-:W2:Y:S01]  /*5bf0*/  LDS.128 R4, [UR48+0xd0] ;  /* 0x0000d030ff047984 */ /* 0x000ea20008000c00 */
[----:B------:R-:W-:Y:S01]  /*5c00*/  UIADD3 UR4, UPT, UPT, UR48, 0x98, URZ ;  /* 0x0000009830047890 */ /* 0x000fe2000fffe0ff */
[----:B------:R-:W-:Y:S01]  /*5c10*/  IMAD R2, R22, 0x4, R1 ;  /* 0x0000000416027824 */ /* 0x000fe200078e0201 */
[----:B------:R-:W-:Y:S02]  /*5c20*/  UISETP.GE.AND UP0, UPT, UR39, 0x1, UPT ;  /* 0x000000012700788c */ /* 0x000fe4000bf06270 */
[----:B------:R-:W-:Y:S01]  /*5c30*/  UPRMT UR4, URZ, 0x654, UR4 ;  /* 0x00000654ff047896 */ /* 0x000fe20008000004 */
[----:B------:R-:W-:Y:S01]  /*5c40*/  @!PT LDS RZ, [RZ] ;  /* 0x00000000fffff984 */ /* 0x000fe20000000800 */
[----:B------:R-:W-:Y:S01]  /*5c50*/  @!PT LDS RZ, [RZ] ;  /* 0x00000000fffff984 */ /* 0x000fe20000000800 */
[----:B------:R-:W-:Y:S01]  /*5c60*/  @!PT LDS RZ, [RZ] ;  /* 0x00000000fffff984 */ /* 0x000fe20000000800 */
[----:B------:R-:W-:Y:S01]  /*5c70*/  @!PT LDS RZ, [RZ] ;  /* 0x00000000fffff984 */ /* 0x000fe20000000800 */
[----:B------:R3:W-:Y:S06]  /*5c80*/  MEMBAR.ALL.CTA ;  /* 0x0000000000007992 */ /* 0x0007ec0000008000 */
[----:B---3--:R-:W3:Y:S02]  /*5c90*/  FENCE.VIEW.ASYNC.S ;  /* 0x00000000000073c6 */ /* 0x008ee40000000000 */
[----:B---3--:R-:W-:Y:S06]  /*5ca0*/  SYNCS.ARRIVE.TRANS64.RED.A1T0 RZ, [UR4], RZ ;  /* 0x000000ffffff79a7 */ /* 0x008fec0008100404 */
[----:B------:R-:W5:Y:S01]  /*5cb0*/  LDL R2, [R2] ;  /* 0x0000000002027983 */ /* 0x000f620000100800 */
[----:B--2---:R-:W-:Y:S11]  /*5cc0*/  LOP3.LUT P0, RZ, R6, 0x1, RZ, 0xc0, !PT ;  /* 0x0000000106ff7812 */ /* 0x004ff6000780c0ff */
[----:B------:R-:W-:Y:S02]  /*5cd0*/  @!UPT UIADD3 URZ, UPT, UPT, URZ, URZ, URZ ;  /* 0x000000fffffff290 */ /* 0x000fe4000fffe0ff */
[----:B------:R-:W-:Y:S01]  /*5ce0*/  VOTEU.ANY UP1, P0 ;  /* 0x0000000000ff7886 */ /* 0x000fe20000020100 */
[----:B------:R-:W-:Y:S01]  /*5cf0*/  PLOP3.LUT P0, PT, PT, PT, UP1, 0x80, 0x8 ;  /* 0x000000000008781c */ /* 0x000fe20003f0f018 */
[----:B------:R-:W-:Y:S11]  /*5d00*/  UP2UR UR62, UPR, URZ, 0x2 ;  /* 0x00000002ff3e7883 */ /* 0x000ff60008000000 */
[----:B------:R-:W-:Y:S01]  /*5d10*/  @!UPT UIADD3 URZ, UPT, UPT, URZ, URZ, URZ ;  /* 0x000000fffffff290 */ /* 0x000fe2000fffe0ff */
[----:B-1----:R-:W-:Y:S02]  /*5d20*/  @P0 MOV R3, R4 ;  /* 0x0000000400030202 */ /* 0x002fe40000000f00 */
[----:B------:R-:W-:Y:S02]  /*5d30*/  @P0 LOP3.LUT R0, R5, 0xffff, RZ, 0xc0, !PT ;  /* 0x0000ffff05000812 */ /* 0x000fe400078ec0ff */
[----:B------:R-:W-:Y:S02]  /*5d40*/  @P0 R2UR UR5, R3 ;  /* 0x00000000030502ca */ /* 0x000fe400000e0000 */
[----:B------:R-:W-:Y:S01]  /*5d50*/  @P0 R2UR UR4, R0 ;  /* 0x00000000000402ca */ /* 0x000fe200000e0000 */
[----:B------:R-:W-:Y:S05]  /*5d60*/  IMAD.U32 R0, RZ, RZ, UR52 ;  /* 0x00000034ff007e24 */ /* 0x000fea000f8e00ff */
[----:B------:R-:W-:Y:S05]  /*5d70*/  IABS R3, R0 ;  /* 0x0000000000037213 */ /* 0x000fea0000000000 */
[----:B------:R-:W-:Y:S02]  /*5d80*/  @UP1 UMOV UR37, UR5 ;  /* 0x0000000500251c82 */ /* 0x000fe40008000000 */
[----:B------:R-:W-:Y:S01]  /*5d90*/  @UP1 UMOV UR36, UR4 ;  /* 0x0000000400241c82 */ /* 0x000fe20008000000 */
[----:B------:R-:W-:Y:S05]  /*5da0*/  BRA.U !UP0, `(.L_x_76) ;  /* 0x0000000108cc7547 */ /* 0x000fea000b800000 */
[----:B------:R-:W1:Y:S01]  /*5db0*/  LDCU UR9, c[0x0][0xb20] ;  /* 0x00016400ff0977ac */ /* 0x000e620008000800 */
[----:B------:R-:W-:Y:S02]  /*5dc0*/  UIMAD.WIDE.U32 UR4, UR60, UR59, URZ ;  /* 0x0000003b3c0472a5 */ /* 0x000fe4000f8e00ff */
[----:B------:R-:W-:Y:S02]  /*5dd0*/  UIMAD.WIDE.U32 UR6, UR61, UR56, URZ ;  /* 0x000000383d0672a5 */ /* 0x000fe4000f8e00ff */
[----:B------:R-:W-:Y:S02]  /*5de0*/  UIMAD.WIDE.U32 UR10, UR36, UR59, URZ ;  /* 0x0000003b240a72a5 */ /* 0x000fe4000f8e00ff */
[----:B------:R-:W-:Y:S02]  /*5df0*/  UISETP.NE.AND UP0, UPT, UR58, 0x1, UPT ;  /* 0x000000013a00788c */ /* 0x000fe4000bf05270 */
[----:B------:R-:W-:Y:S02]  /*5e00*/  UISETP.NE.AND UP1, UPT, UR45, 0x1, UPT ;  /* 0x000000012d00788c */ /* 0x000fe4000bf25270 */
[----:B------:R-:W-:Y:S02]  /*5e10*/  UISETP.NE.AND UP2, UPT, UR39, 0x1, UPT ;  /* 0x000000012700788c */ /* 0x000fe4000bf45270 */
[----:B------:R-:W-:Y:S01]  /*5e20*/  UIMAD.WIDE.U32 UR12, UR37, UR56, URZ ;  /* 0x00000038250c72a5 */ /* 0x000fe2000f8e00ff */
[----:B------:R-:W-:Y:S01]  /*5e30*/  UMOV UR4, UR5 ;  /* 0x0000000500047c82 */ /* 0x000fe20008000000 */
[----:B------:R-:W-:Y:S01]  /*5e40*/  UMOV UR6, UR11 ;  /* 0x0000000b00067c82 */ /* 0x000fe20008000000 */
[----:B-1----:R-:W-:Y:S03]  /*5e50*/  USHF.R.U32.HI UR8, URZ, UR9, UR4 ;  /* 0x00000009ff087299 */ /* 0x002fe60008011604 */
[----:B------:R-:W-:Y:S02]  /*5e60*/  UMOV UR4, UR7 ;  /* 0x0000000700047c82 */ /* 0x000fe40008000000 */
[----:B------:R-:W-:Y:S02]  /*5e70*/  USHF.R.U32.HI UR5, URZ, UR57, UR4 ;  /* 0x00000039ff057299 */ /* 0x000fe40008011604 */
[----:B------:R-:W-:Y:S02]  /*5e80*/  USEL UR4, UR60, UR8, !UP0 ;  /* 0x000000083c047287 */ /* 0x000fe4000c000000 */
[----:B------:R-:W-:Y:S02]  /*5e90*/  USHF.R.U32.HI UR8, URZ, UR9, UR6 ;  /* 0x00000009ff087299 */ /* 0x000fe40008011606 */
[----:B------:R-:W-:Y:S02]  /*5ea0*/  UIMAD.WIDE.U32 UR6, UR4, UR46, URZ ;  /* 0x0000002e040672a5 */ /* 0x000fe4000f8e00ff */
[----:B------:R-:W-:Y:S02]  /*5eb0*/  USEL UR9, UR61, UR5, !UP1 ;  /* 0x000000053d097287 */ /* 0x000fe4000c800000 */
[----:B------:R-:W-:Y:S02]  /*5ec0*/  USEL UR8, UR36, UR8, !UP0 ;  /* 0x0000000824087287 */ /* 0x000fe4000c000000 */
[----:B------:R-:W-:Y:S01]  /*5ed0*/  UIMAD.WIDE.U32 UR10, UR9, UR46, URZ ;  /* 0x0000002e090a72a5 */ /* 0x000fe2000f8e00ff */
[----:B------:R-:W-:Y:S01]  /*5ee0*/  UMOV UR6, UR7 ;  /* 0x0000000700067c82 */ /* 0x000fe20008000000 */
[----:B------:R-:W-:Y:S01]  /*5ef0*/  UMOV UR5, UR13 ;  /* 0x0000000d00057c82 */ /* 0x000fe20008000000 */
[----:B------:R-:W-:Y:S02]  /*5f00*/  @UP2 USHF.R.U32.HI UR4, URZ, UR47, UR6 ;  /* 0x0000002fff042299 */ /* 0x000fe40008011606 */
[----:B------:R-:W-:Y:S02]  /*5f10*/  USHF.R.U32.HI UR5, URZ, UR57, UR5 ;  /* 0x00000039ff057299 */ /* 0x000fe40008011605 */
[----:B------:R-:W-:Y:S02]  /*5f20*/  UIMAD UR4, UR39, UR4, URZ ;  /* 0x00000004270472a4 */ /* 0x000fe4000f8e02ff */
[----:B------:R-:W-:Y:S02]  /*5f30*/  USEL UR5, UR37, UR5, !UP1 ;  /* 0x0000000525057287 */ /* 0x000fe4000c800000 */
[----:B------:R-:W-:Y:S01]  /*5f40*/  UISETP.GE.AND UP0, UPT, UR8, UR4, UPT ;  /* 0x000000040800728c */ /* 0x000fe2000bf06270 */
[----:B------:R-:W-:Y:S01]  /*5f50*/  UMOV UR6, UR11 ;  /* 0x0000000b00067c82 */ /* 0x000fe20008000000 */
[----:B------:R-:W-:Y:S02]  /*5f60*/  UIMAD.WIDE.U32 UR10, UR8, UR46, URZ ;  /* 0x0000002e080a72a5 */ /* 0x000fe4000f8e00ff */
[----:B------:R-:W-:Y:S04]  /*5f70*/  @UP2 USHF.R.U32.HI UR9, URZ, UR47, UR6 ;  /* 0x0000002fff092299 */ /* 0x000fe80008011606 */
[----:B------:R-:W-:Y:S01]  /*5f80*/  UIMAD UR6, UR39, UR9, URZ ;  /* 0x00000009270672a4 */ /* 0x000fe2000f8e02ff */
[----:B------:R-:W-:Y:S03]  /*5f90*/  UMOV UR4, UR11 ;  /* 0x0000000b00047c82 */ /* 0x000fe60008000000 */
[----:B------:R-:W-:Y:S02]  /*5fa0*/  UISETP.GE.OR UP0, UPT, UR5, UR6, UP0 ;  /* 0x000000060500728c */ /* 0x000fe40008706670 */
[----:B------:R-:W-:Y:S02]  /*5fb0*/  USHF.R.U32.HI UR4, URZ, UR47, UR4 ;  /* 0x0000002fff047299 */ /* 0x000fe40008011604 */
[----:B------:R-:W-:Y:S02]  /*5fc0*/  UIMAD.WIDE.U32 UR6, UR5, UR46, URZ ;  /* 0x0000002e050672a5 */ /* 0x000fe4000f8e00ff */
[----:B------:R-:W-:Y:S02]  /*5fd0*/  USEL UR11, UR8, UR4, !UP2 ;  /* 0x00000004080b7287 */ /* 0x000fe4000d000000 */
[----:B------:R-:W-:Y:S02]  /*5fe0*/  UIADD3 UR6, UPT, UPT, -UR5, URZ, URZ ;  /* 0x000000ff05067290 */ /* 0x000fe4000fffe1ff */
[----:B------:R-:W-:Y:S02]  /*5ff0*/  UIADD3 UR10, UPT, UPT, -UR11, URZ, URZ ;  /* 0x000000ff0b0a7290 */ /* 0x000fe4000fffe1ff */
[----:B------:R-:W-:Y:S02]  /*6000*/  UIMAD UR6, UR45, UR6, UR37 ;  /* 0x000000062d0672a4 */ /* 0x000fe4000f8e0225 */
[----:B------:R-:W-:Y:S01]  /*6010*/  UIMAD UR10, UR39, UR10, UR8 ;  /* 0x0000000a270a72a4 */ /* 0x000fe2000f8e0208 */
[----:B------:R-:W-:Y:S01]  /*6020*/  @!UP0 UMOV UR4, UR7 ;  /* 0x0000000700048c82 */ /* 0x000fe20008000000 */
[----:B------:R-:W-:Y:S02]  /*6030*/  UIADD3 UR7, UPT, UPT, -UR8, URZ, URZ ;  /* 0x000000ff08077290 */ /* 0x000fe4000fffe1ff */
[----:B------:R-:W-:Y:S04]  /*6040*/  @!UP0 USHF.R.U32.HI UR4, URZ, UR47, UR4 ;  /* 0x0000002fff048299 */ /* 0x000fe80008011604 */
[----:B------:R-:W-:Y:S04]  /*6050*/  @!UP0 USEL UR4, UR5, UR4, !UP2 ;  /* 0x0000000405048287 */ /* 0x000fe8000d000000 */
[----:B------:R-:W-:Y:S02]  /*6060*/  @!UP0 UIMAD UR9, UR9, UR10, UR4 ;  /* 0x0000000a090982a4 */ /* 0x000fe4000f8e0204 */
[----:B------:R-:W-:Y:S02]  /*6070*/  @!UP0 UIADD3 UR10, UPT, UPT, UR11, -UR4, URZ ;  /* 0x800000040b0a8290 */ /* 0x000fe4000fffe0ff */
[----:B------:R-:W-:Y:S02]  /*6080*/  UIMAD UR4, UR58, UR7, UR36 ;  /* 0x000000073a0472a4 */ /* 0x000fe4000f8e0224 */
[----:B------:R-:W-:Y:S03]  /*6090*/  @!UP0 UIMAD UR8, UR10, UR39, UR5 ;  /* 0x000000270a0882a4 */ /* 0x000fe6000f8e0205 */
[----:B------:R-:W-:Y:S02]  /*60a0*/  @!UP0 UMOV UR5, UR9 ;  /* 0x0000000900058c82 */ /* 0x000fe40008000000 */
[----:B------:R-:W-:Y:S02]  /*60b0*/  UIMAD UR37, UR5, UR45, UR6 ;  /* 0x0000002d052572a4 */ /* 0x000fe4000f8e0206 */
[----:B------:R-:W-:Y:S11]  /*60c0*/  UIMAD UR36, UR8, UR58, UR4 ;  /* 0x0000003a082472a4 */ /* 0x000ff6000f8e0204 */
[----:B------:R-:W-:Y:S01]  /*60d0*/  @!UPT UIADD3 URZ, UPT, UPT, URZ, URZ, URZ ;  /* 0x000000fffffff290 */ /* 0x000fe2000fffe0ff */
.L_x_76:
[----:B------:R-:W1:Y:S01]  /*60e0*/  LDCU UR11, c[0x0][0x388] ;  /* 0x00007100ff0b77ac */ /* 0x000e620008000800 */
[----:B------:R-:W-:Y:S01]  /*60f0*/  R2UR UR6, R3 ;  /* 0x00000000030672ca */ /* 0x000fe200000e0000 */
[----:B------:R-:W-:Y:S01]  /*6100*/  BSSY.RECONVERGENT B6, `(.L_x_77) ;  /* 0x0000074000067945 */ /* 0x000fe20003800200 */
[----:B------:R-:W-:Y:S01]  /*6110*/  IABS R0, R0 ;  /* 0x0000000000007213 */ /* 0x000fe20000000000 */
[----:B------:R-:W-:Y:S01]  /*6120*/  USHF.L.U32 UR42, UR24, 0x6, URZ ;  /* 0x00000006182a7899 */ /* 0x000fe200080006ff */
[----:B------:R-:W-:Y:S03]  /*6130*/  @P0 SHF.R.U32.HI R4, RZ, 0x10, R5 ;  /* 0x00000010ff040819 */ /* 0x000fe60000011605 */
[----:B------:R-:W-:Y:S01]  /*6140*/  IMAD.MOV R0, RZ, RZ, -R0 ;  /* 0x000000ffff007224 */ /* 0x000fe200078e0a00 */
[----:B------:R-:W-:Y:S02]  /*6150*/  @P0 R2UR UR63, R4 ;  /* 0x00000000043f02ca */ /* 0x000fe400000e0000 */
[----:B------:R-:W-:Y:S02]  /*6160*/  LOP3.LUT P0, RZ, R74, 0x3f0, RZ, 0xc0, !PT ;  /* 0x000003f04aff7812 */ /* 0x000fe4000780c0ff */
[----:B------:R-:W-:Y:S01]  /*6170*/  R2UR UR9, R0 ;  /* 0x00000000000972ca */ /* 0x000fe200000e0000 */
[----:B------:R-:W2:Y:S10]  /*6180*/  I2F.RP R9, UR6 ;  /* 0x0000000600097d06 */ /* 0x000eb40008209400 */
[----:B--2---:R-:W2:Y:S02]  /*6190*/  MUFU.RCP R3, R9 ;  /* 0x0000000900037308 */ /* 0x004ea40000001000 */
[----:B--2---:R-:W-:Y:S08]  /*61a0*/  VIADD R8, R3, 0xffffffe ;  /* 0x0ffffffe03087836 */ /* 0x004ff00000000000 */
[----:B------:R-:W2:Y:S02]  /*61b0*/  F2I.FTZ.U32.TRUNC.NTZ R3, R8 ;  /* 0x0000000800037305 */ /* 0x000ea4000021f000 */
[----:B--2---:R-:W-:Y:S01]  /*61c0*/  R2UR UR5, R3 ;  /* 0x00000000030572ca */ /* 0x004fe200000e0000 */
[----:B------:R-:W-:Y:S05]  /*61d0*/  IMAD.U32 R3, RZ, RZ, UR20 ;  /* 0x00000014ff037e24 */ /* 0x000fea000f8e00ff */
[----:B------:R-:W-:Y:S04]  /*61e0*/  IABS R3, R3 ;  /* 0x0000000300037213 */ /* 0x000fe80000000000 */
[----:B------:R-:W-:Y:S01]  /*61f0*/  R2UR UR8, R3 ;  /* 0x00000000030872ca */ /* 0x000fe200000e0000 */
[----:B-1----:R-:W-:Y:S02]  /*6200*/  IMAD.U32 R3, RZ, RZ, UR11 ;  /* 0x0000000bff037e24 */ /* 0x002fe4000f8e00ff */
[----:B------:R-:W-:Y:S03]  /*6210*/  UIADD3 UR4, UPT, UPT, URZ, -UR5, URZ ;  /* 0x80000005ff047290 */ /* 0x000fe6000fffe0ff */
[----:B------:R-:W-:Y:S01]  /*6220*/  IABS R9, R3 ;  /* 0x0000000300097213 */ /* 0x000fe20000000000 */
[----:B------:R-:W-:Y:S03]  /*6230*/  UIMAD UR7, UR4, UR6, URZ ;  /* 0x00000006040772a4 */ /* 0x000fe6000f8e02ff */
[----:B------:R-:W-:Y:S01]  /*6240*/  UMOV UR4, URZ ;  /* 0x000000ff00047c82 */ /* 0x000fe20008000000 */
[----:B------:R-:W1:Y:S01]  /*6250*/  I2F.RP R0, R9 ;  /* 0x0000000900007306 */ /* 0x000e620000209400 */
[----:B------:R-:W-:Y:S07]  /*6260*/  UIMAD.WIDE.U32 UR4, UR5, UR7, UR4 ;  /* 0x00000007050472a5 */ /* 0x000fee000f8e0004 */
[----:B------:R-:W-:Y:S02]  /*6270*/  UMOV UR4, UR5 ;  /* 0x0000000500047c82 */ /* 0x000fe40008000000 */
[----:B------:R-:W-:Y:S01]  /*6280*/  UIMAD.WIDE.U32 UR4, UR4, UR8, URZ ;  /* 0x00000008040472a5 */ /* 0x000fe2000f8e00ff */
[----:B-1----:R-:W1:Y:S06]  /*6290*/  MUFU.RCP R0, R0 ;  /* 0x0000000000007308 */ /* 0x002e6c0000001000 */
[----:B------:R-:W-:Y:S02]  /*62a0*/  UMOV UR43, UR5 ;  /* 0x00000005002b7c82 */ /* 0x000fe40008000000 */
[----:B------:R-:W-:Y:S04]  /*62b0*/  UIMAD UR4, UR43, UR9, UR8 ;  /* 0x000000092b0472a4 */ /* 0x000fe8000f8e0208 */
[----:B------:R-:W-:Y:S01]  /*62c0*/  UISETP.GT.U32.AND UP0, UPT, UR6, UR4, UPT ;  /* 0x000000040600728c */ /* 0x000fe2000bf04070 */
[----:B-1----:R-:W-:Y:S10]  /*62d0*/  VIADD R10, R0, 0xffffffe ;  /* 0x0ffffffe000a7836 */ /* 0x002ff40000000000 */
[----:B------:R-:W-:Y:S02]  /*62e0*/  @!UP0 UIADD3 UR4, UPT, UPT, UR4, -UR6, URZ ;  /* 0x8000000604048290 */ /* 0x000fe4000fffe0ff */
[----:B------:R-:W-:Y:S01]  /*62f0*/  @!UP0 UIADD3 UR43, UPT, UPT, UR43, 0x1, URZ ;  /* 0x000000012b2b8890 */ /* 0x000fe2000fffe0ff */
[----:B------:R-:W1:Y:S01]  /*6300*/  F2I.FTZ.U32.TRUNC.NTZ R11, R10 ;  /* 0x0000000a000b7305 */ /* 0x000e62000021f000 */
[----:B------:R-:W-:Y:S02]  /*6310*/  UISETP.GE.U32.AND UP2, UPT, UR4, UR6, UPT ;  /* 0x000000060400728c */ /* 0x000fe4000bf46070 */
[----:B------:R-:W-:Y:S02]  /*6320*/  ULOP3.LUT UR4, UR20, UR52, URZ, 0x3c, !UPT ;  /* 0x0000003414047292 */ /* 0x000fe4000f8e3cff */
[----:B------:R-:W-:Y:S02]  /*6330*/  UISETP.NE.AND UP0, UPT, UR52, URZ, UPT ;  /* 0x000000ff3400728c */ /* 0x000fe4000bf05270 */
[----:B------:R-:W-:Y:S05]  /*6340*/  UISETP.GE.AND UP1, UPT, UR4, URZ, UPT ;  /* 0x000000ff0400728c */ /* 0x000fea000bf26270 */
[----:B------:R-:W-:Y:S01]  /*6350*/  @UP2 UIADD3 UR43, UPT, UPT, UR43, 0x1, URZ ;  /* 0x000000012b2b2890 */ /* 0x000fe2000fffe0ff */
[--C-:B-1----:R-:W-:Y:S02]  /*6360*/  IMAD.MOV R8, RZ, RZ, -R11.reuse ;  /* 0x000000ffff087224 */ /* 0x102fe400078e0a0b */
[----:B------:R-:W-:Y:S03]  /*6370*/  IMAD.MOV.U32 R10, RZ, RZ, RZ ;  /* 0x000000ffff0a7224 */ /* 0x000fe600078e00ff */
[----:B------:R-:W-:Y:S01]  /*6380*/  @!UP1 UIADD3 UR43, UPT, UPT, -UR43, URZ, URZ ;  /* 0x000000ff2b2b9290 */ /* 0x000fe2000fffe1ff */
[----:B------:R-:W-:Y:S01]  /*6390*/  IMAD R3, R8, R9, RZ ;  /* 0x0000000908037224 */ /* 0x000fe200078e02ff */
[----:B------:R-:W-:Y:S02]  /*63a0*/  UISETP.NE.AND UP1, UPT, UR38, 0x1, UPT ;  /* 0x000000012600788c */ /* 0x000fe4000bf25270 */
[----:B------:R-:W-:Y:S01]  /*63b0*/  @!UP0 ULOP3.LUT UR43, URZ, UR52, URZ, 0x33, !UPT ;  /* 0x00000034ff2b8292 */ /* 0x000fe2000f8e33ff */
[----:B------:R-:W-:Y:S05]  /*63c0*/  IMAD.HI.U32 R11, R11, R3, R10 ;  /* 0x000000030b0b7227 */ /* 0x000fea00078e000a */
[----:B------:R-:W-:Y:S03]  /*63d0*/  MOV R0, UR43 ;  /* 0x0000002b00007c02 */ /* 0x000fe60008000f00 */
[----:B------:R-:W1:Y:S01]  /*63e0*/  @!UP1 LDCU.128 UR12, c[0x0][0xb10] ;  /* 0x00016200ff0c97ac */ /* 0x000e620008000c00 */
[----:B------:R-:W-:Y:S05]  /*63f0*/  IABS R0, R0 ;  /* 0x0000000000007213 */ /* 0x000fea0000000000 */
[----:B------:R-:W-:Y:S01]  /*6400*/  IMAD.HI.U32 R11, R11, R0, RZ ;  /* 0x000000000b0b7227 */ /* 0x000fe200078e00ff */
[----:B------:R-:W2:Y:S03]  /*6410*/  @!UP1 LDCU UR10, c[0x0][0xb20] ;  /* 0x00016400ff0a97ac */ /* 0x000ea60008000800 */
[----:B------:R-:W-:Y:S01]  /*6420*/  IMAD.MOV R3, RZ, RZ, -R11 ;  /* 0x000000ffff037224 */ /* 0x000fe200078e0a0b */
[----:B------:R-:W3:Y:S03]  /*6430*/  @!UP1 LDCU UR5, c[0x0][0xb0c] ;  /* 0x00016180ff0597ac */ /* 0x000ee60008000800 */
[C---:B------:R-:W-:Y:S01]  /*6440*/  IMAD R0, R9.reuse, R3, R0 ;  /* 0x0000000309007224 */ /* 0x040fe200078e0200 */
[----:B-1----:R-:W-:Y:S04]  /*6450*/  UIMAD.WIDE.U32 UR6, UR36, UR15, URZ ;  /* 0x0000000f240672a5 */ /* 0x002fe8000f8e00ff */
[----:B------:R-:W-:Y:S01]  /*6460*/  ISETP.GT.U32.AND P1, PT, R9, R0, PT ;  /* 0x000000000900720c */ /* 0x000fe20003f24070 */
[----:B------:R-:W-:Y:S02]  /*6470*/  UIMAD.WIDE.U32 UR8, UR37, UR12, URZ ;  /* 0x0000000c250872a5 */ /* 0x000fe4000f8e00ff */
[----:B------:R-:W-:Y:S02]  /*6480*/  @!UP1 UISETP.NE.AND UP0, UPT, UR14, 0x1, UPT ;  /* 0x000000010e00988c */ /* 0x000fe4000bf05270 */
[----:B------:R-:W-:Y:S01]  /*6490*/  ULOP3.LUT UR8, UR43, UR11, URZ, 0x3c, !UPT ;  /* 0x0000000b2b087292 */ /* 0x000fe2000f8e3cff */
[----:B------:R-:W-:Y:S02]  /*64a0*/  @!UP1 UMOV UR6, UR7 ;  /* 0x0000000700069c82 */ /* 0x000fe40008000000 */
[----:B------:R-:W-:Y:S01]  /*64b0*/  @!UP1 UMOV UR4, UR9 ;  /* 0x0000000900049c82 */ /* 0x000fe20008000000 */
[----:B--2---:R-:W-:Y:S02]  /*64c0*/  @!UP1 USHF.R.U32.HI UR6, URZ, UR10, UR6 ;  /* 0x0000000aff069299 */ /* 0x004fe40008011606 */
[----:B---3--:R-:W-:Y:S02]  /*64d0*/  @!UP1 UISETP.NE.AND UP2, UPT, UR5, 0x1, UPT ;  /* 0x000000010500988c */ /* 0x008fe4000bf45270 */
[----:B------:R-:W-:Y:S01]  /*64e0*/  @!UP1 USHF.R.U32.HI UR4, URZ, UR13, UR4 ;  /* 0x0000000dff049299 */ /* 0x000fe20008011604 */
[----:B------:R-:W-:Y:S01]  /*64f0*/  @!P1 IMAD.IADD R0, R0, 0x1, -R9 ;  /* 0x0000000100009824 */ /* 0x000fe200078e0a09 */
[----:B------:R-:W-:Y:S01]  /*6500*/  @!UP1 USEL UR6, UR36, UR6, !UP0 ;  /* 0x0000000624069287 */ /* 0x000fe2000c000000 */
[----:B------:R-:W-:Y:S01]  /*6510*/  @!P1 IADD3 R11, PT, PT, R11, 0x1, RZ ;  /* 0x000000010b0b9810 */ /* 0x000fe20007ffe0ff */
[----:B------:R-:W-:Y:S02]  /*6520*/  @!UP1 USEL UR7, UR37, UR4, !UP2 ;  /* 0x0000000425079287 */ /* 0x000fe4000d000000 */
[----:B------:R-:W-:Y:S01]  /*6530*/  UISETP.GE.AND UP0, UPT, UR8, URZ, UPT ;  /* 0x000000ff0800728c */ /* 0x000fe2000bf06270 */
[----:B------:R-:W-:Y:S01]  /*6540*/  ISETP.GE.U32.AND P2, PT, R0, R9, PT ;  /* 0x000000090000720c */ /* 0x000fe20003f46070 */
[----:B------:R-:W-:Y:S02]  /*6550*/  UISETP.NE.AND UP2, UPT, UR11, URZ, UPT ;  /* 0x000000ff0b00728c */ /* 0x000fe4000bf45270 */
[----:B------:R-:W-:Y:S02]  /*6560*/  @!UP1 UIADD3 UR4, UPT, UPT, -UR7, UR6, URZ ;  /* 0x0000000607049290 */ /* 0x000fe4000fffe1ff */
[----:B------:R-:W-:Y:S02]  /*6570*/  @!UP1 UIADD3 UR6, UPT, UPT, UR7, -UR6, URZ ;  /* 0x8000000607069290 */ /* 0x000fe4000fffe0ff */
[----:B------:R-:W-:Y:S02]  /*6580*/  @!UP1 UIMAD UR37, UR4, UR5, UR37 ;  /* 0x00000005042592a4 */ /* 0x000fe4000f8e0225 */
[----:B------:R-:W-:Y:S02]  /*6590*/  UIADD3 UR4, UPT, UPT, -UR43, URZ, URZ ;  /* 0x000000ff2b047290 */ /* 0x000fe4000fffe1ff */
[----:B------:R-:W-:Y:S02]  /*65a0*/  @!UP1 UIMAD UR36, UR6, UR14, UR36 ;  /* 0x0000000e062492a4 */ /* 0x000fe4000f8e0224 */
[----:B------:R-:W-:Y:S01]  /*65b0*/  UIMAD UR5, UR52, UR4, UR20 ;  /* 0x00000004340572a4 */ /* 0x000fe2000f8e0214 */
[----:B------:R-:W-:Y:S03]  /*65c0*/  @P2 VIADD R11, R11, 0x1 ;  /* 0x000000010b0b2836 */ /* 0x000fe60000000000 */
[----:B------:R-:W-:Y:S02]  /*65d0*/  USHF.L.U32 UR51, UR5, 0x7, URZ ;  /* 0x0000000705337899 */ /* 0x000fe400080006ff */
[----:B------:R-:W-:Y:S11]  /*65e0*/  R2UR UR44, R11 ;  /* 0x000000000b2c72ca */ /* 0x000ff600000e0000 */
[----:B------:R-:W-:Y:S02]  /*65f0*/  @!UPT UIADD3 URZ, UPT, UPT, URZ, URZ, URZ ;  /* 0x000000fffffff290 */ /* 0x000fe4000fffe0ff */
[----:B------:R-:W-:Y:S02]  /*6600*/  @!UP0 UIADD3 UR44, UPT, UPT, -UR44, URZ, URZ ;  /* 0x000000ff2c2c8290 */ /* 0x000fe4000fffe1ff */
[----:B------:R-:W-:Y:S04]  /*6610*/  @!UP2 ULOP3.LUT UR44, URZ, UR11, URZ, 0x33, !UPT ;  /* 0x0000000bff2ca292 */ /* 0x000fe8000f8e33ff */
[----:B------:R-:W-:Y:S04]  /*6620*/  UIADD3 UR4, UPT, UPT, -UR44, URZ, URZ ;  /* 0x000000ff2c047290 */ /* 0x000fe8000fffe1ff */
[----:B------:R-:W-:Y:S01]  /*6630*/  UIMAD UR43, UR11, UR4, UR43 ;  /* 0x000000040b2b72a4 */ /* 0x000fe2000f8e022b */
[----:B------:R-:W-:Y:S11]  /*6640*/  @!P0 BRA `(.L_x_78) ;  /* 0x00000000007c8947 */ /* 0x000ff60003800000 */
[----:B------:R-:W1:Y:S01]  /*6650*/  LDCU.64 UR8, c[0x4][0x80] ;  /* 0x01001000ff0877ac */ /* 0x000e620008000a00 */
[----:B------:R-:W-:Y:S01]  /*6660*/  MOV R16, 0x0 ;  /* 0x0000000000107802 */ /* 0x000fe20000000f00 */
[----:B------:R-:W-:Y:S02]  /*6670*/  HFMA2 R12, -RZ, RZ, 0, 5.9604644775390625e-08 ;  /* 0x00000001ff0c7431 */ /* 0x000fe400000001ff */
[----:B------:R-:W-:Y:S01]  /*6680*/  IMAD.MOV.U32 R8, RZ, RZ, 0x70 ;  /* 0x00000070ff087424 */ /* 0x000fe200078e00ff */
[----:B------:R2:W3:Y:S01]  /*6690*/  LDC.64 R14, c[0x4][R16] ;  /* 0x01000000100e7b82 */ /* 0x0004e20000000a00 */
[----:B------:R-:W4:Y:S01]  /*66a0*/  LDCU.64 UR6, c[0x4][0x88] ;  /* 0x01001100ff0677ac */ /* 0x000f220008000a00 */
[----:B------:R-:W-:Y:S01]  /*66b0*/  IMAD.MOV.U32 R13, RZ, RZ, RZ ;  /* 0x000000ffff0d7224 */ /* 0x000fe200078e00ff */
[----:B------:R-:W2:Y:S01]  /*66c0*/  LDCU.64 UR4, c[0x4][0x8] ;  /* 0x01000100ff0477ac */ /* 0x000ea20008000a00 */
[----:B-1----:R-:W-:Y:S01]  /*66d0*/  MOV R5, UR9 ;  /* 0x0000000900057c02 */ /* 0x002fe20008000f00 */
[----:B------:R-:W-:Y:S01]  /*66e0*/  IMAD.U32 R4, RZ, RZ, UR8 ;  /* 0x00000008ff047e24 */ /* 0x000fe2000f8e00ff */
[----:B----4-:R-:W-:Y:S01]  /*66f0*/  MOV R7, UR7 ;  /* 0x0000000700077c02 */ /* 0x010fe20008000f00 */
[----:B------:R-:W-:Y:S01]  /*6700*/  IMAD.U32 R6, RZ, RZ, UR6 ;  /* 0x00000006ff067e24 */ /* 0x000fe2000f8e00ff */
[----:B--2---:R-:W-:Y:S01]  /*6710*/  MOV R11, UR5 ;  /* 0x00000005000b7c02 */ /* 0x004fe20008000f00 */
[----:B------:R-:W-:Y:S02]  /*6720*/  IMAD.U32 R10, RZ, RZ, UR4 ;  /* 0x00000004ff0a7e24 */ /* 0x000fe4000f8e00ff */
[----:B------:R-:W-:Y:S07]  /*6730*/  LEPC R20, `(.L_x_79) ;  /* 0x000000001014794e */ /* 0x000fee0000000000 */
[----:B---3-5:R-:W-:Y:S05]  /*6740*/  CALL.ABS.NOINC R14 ;  /* 0x000000000e007343 */ /* 0x028fea0003c00000 */
.L_x_79:
[----:B------:R-:W1:Y:S01]  /*6750*/  LDCU.64 UR8, c[0x4][0x80] ;  /* 0x01001000ff0877ac */ /* 0x000e620008000a00 */
[----:B------:R-:W2:Y:S01]  /*6760*/  LDC.64 R16, c[0x4][R16] ;  /* 0x0100000010107b82 */ /* 0x000ea20000000a00 */
[----:B------:R-:W-:Y:S02]  /*6770*/  HFMA2 R12, -RZ, RZ, 0, 5.9604644775390625e-08 ;  /* 0x00000001ff0c7431 */ /* 0x000fe400000001ff */
[----:B------:R-:W-:Y:S02]  /*6780*/  IMAD.MOV.U32 R8, RZ, RZ, 0x70 ;  /* 0x00000070ff087424 */ /* 0x000fe400078e00ff */
[----:B------:R-:W-:Y:S01]  /*6790*/  IMAD.MOV.U32 R13, RZ, RZ, RZ ;  /* 0x000000ffff0d7224 */ /* 0x000fe200078e00ff */
[----:B------:R-:W3:Y:S01]  /*67a0*/  LDCU.64 UR6, c[0x4][0x88] ;  /* 0x01001100ff0677ac */ /* 0x000ee20008000a00 */
[----:B------:R-:W4:Y:S01]  /*67b0*/  LDCU.64 UR4, c[0x4][0x8] ;  /* 0x01000100ff0477ac */ /* 0x000f220008000a00 */
[----:B-1----:R-:W-:Y:S02]  /*67c0*/  MOV R4, UR8 ;  /* 0x0000000800047c02 */ /* 0x002fe40008000f00 */
[----:B------:R-:W-:Y:S02]  /*67d0*/  MOV R5, UR9 ;  /* 0x0000000900057c02 */ /* 0x000fe40008000f00 */
[----:B---3--:R-:W-:Y:S01]  /*67e0*/  MOV R7, UR7 ;  /* 0x0000000700077c02 */ /* 0x008fe20008000f00 */
[----:B------:R-:W-:Y:S01]  /*67f0*/  IMAD.U32 R6, RZ, RZ, UR6 ;  /* 0x00000006ff067e24 */ /* 0x000fe2000f8e00ff */
[----:B----4-:R-:W-:Y:S01]  /*6800*/  MOV R11, UR5 ;  /* 0x00000005000b7c02 */ /* 0x010fe20008000f00 */
[----:B------:R-:W-:Y:S02]  /*6810*/  IMAD.U32 R10, RZ, RZ, UR4 ;  /* 0x00000004ff0a7e24 */ /* 0x000fe4000f8e00ff */
[----:B------:R-:W-:Y:S07]  /*6820*/  LEPC R20, `(.L_x_78) ;  /* 0x000000001014794e */ /* 0x000fee0000000000 */
[----:B--2---:R-:W-:Y:S05]  /*6830*/  CALL.ABS.NOINC R16 ;  /* 0x0000000010007343 */ /* 0x004fea0003c00000 */
.L_x_78:
[----:B------:R-:W-:Y:S05]  /*6840*/  BSYNC.RECONVERGENT B6 ;  /* 0x0000000000067941 */ /* 0x000fea0003800200 */
.L_x_77:
[----:B------:R-:W-:Y:S02]  /*6850*/  R2UR UR6, R73 ;  /* 0x00000000490672ca */ /* 0x000fe400000e0000 */
[----:B------:R-:W-:Y:S02]  /*6860*/  R2UR UR5, R72 ;  /* 0x00000000480572ca */ /* 0x000fe400000e0000 */
[----:B------:R-:W-:Y:S02]  /*6870*/  R2UR UR4, R71 ;  /* 0x00000000470472ca */ /* 0x000fe400000e0000 */
[----:B------:R-:W-:Y:S02]  /*6880*/  ISETP.NE.U32.AND P4, PT, R60, RZ, PT ;  /* 0x000000ff3c00720c */ /* 0x000fe40003f85070 */
[----:B------:R-:W-:Y:S02]  /*6890*/  ISETP.NE.U32.AND P2, PT, RZ, UR54, PT ;  /* 0x00000036ff007c0c */ /* 0x000fe4000bf45070 */
[----:B------:R-:W-:Y:S02]  /*68a0*/  ISETP.NE.AND.EX P4, PT, R61, RZ, PT, P4 ;  /* 0x000000ff3d00720c */ /* 0x000fe40003f85340 */
[----:B------:R-:W-:Y:S01]  /*68b0*/  ISETP.NE.AND.EX P2, PT, RZ, UR55, PT, P2 ;  /* 0x00000037ff007c0c */ /* 0x000fe2000bf45320 */
[----:B------:R-:W-:Y:S02]  /*68c0*/  UISETP.NE.AND UP2, UPT, UR6, URZ, UPT ;  /* 0x000000ff0600728c */ /* 0x000fe4000bf45270 */
[----:B------:R-:W-:Y:S04]  /*68d0*/  UISETP.NE.U32.AND UP0, UPT, UR5, URZ, UPT ;  /* 0x000000ff0500728c */ /* 0x000fe8000bf05070 */
[----:B------:R-:W-:Y:S01]  /*68e0*/  UISETP.NE.AND.EX UP1, UPT, UR4, URZ, UPT, UP0 ;  /* 0x000000ff0400728c */ /* 0x000fe2000bf25300 */
[----:B------:R-:W-:Y:S01]  /*68f0*/  PLOP3.LUT P1, PT, PT, PT, UP2, 0x80, 0x8 ;  /* 0x000000000008781c */ /* 0x000fe20003f2f028 */
[----:B------:R-:W-:Y:S03]  /*6900*/  UPLOP3.LUT UP0, UPT, UPT, UPT, UPT, 0x40, 0x4 ;  /* 0x000000000004789c */ /* 0x000fe60003f0e870 */
[----:B------:R-:W-:Y:S06]  /*6910*/  @UP2 UPLOP3.LUT UP0, UPT, UPT, UPT, UP1, 0x80, 0x8 ;  /* 0x000000000008289c */ /* 0x000fec0003f0f010 */
[----:B------:R-:W-:Y:S01]  /*6920*/  PLOP3.LUT P0, PT, PT, PT, UP0, 0x80, 0x8 ;  /* 0x000000000008781c */ /* 0x000fe20003f0f008 */
[----:B------:R-:W-:Y:S01]  /*6930*/  @!UPT UIADD3 URZ, UPT, UPT, URZ, URZ, URZ ;  /* 0x000000fffffff290 */ /* 0x000fe2000fffe0ff */
[----:B------:R-:W-:Y:S11]  /*6940*/  BRA.U !UP1, `(.L_x_80) ;  /* 0x0000000109407547 */ /* 0x000ff6000b800000 */
[----:B------:R-:W-:Y:S01]  /*6950*/  UISETP.NE.U32.AND UP0, UPT, UR54, URZ, UPT ;  /* 0x000000ff3600728c */ /* 0x000fe2000bf05070 */
[----:B------:R-:W-:Y:S01]  /*6960*/  R2UR UR6, R72 ;  /* 0x00000000480672ca */ /* 0x000fe200000e0000 */
[----:B------:R-:W1:Y:S01]  /*6970*/  LDCU.64 UR8, c[0x0][0x358] ;  /* 0x00006b00ff0877ac */ /* 0x000e620008000a00 */
[----:B------:R-:W-:Y:S02]  /*6980*/  HFMA2 R69, -RZ, RZ, 0, 5.9604644775390625e-08 ;  /* 0x00000001ff457431 */ /* 0x000fe400000001ff */
[----:B------:R-:W-:Y:S01]  /*6990*/  IMAD.MOV.U32 R0, RZ, RZ, 0x1 ;  /* 0x00000001ff007424 */ /* 0x000fe200078e00ff */
[----:B------:R-:W-:Y:S06]  /*69a0*/  UISETP.NE.AND.EX UP0, UPT, UR55, URZ, UPT, UP0 ;  /* 0x000000ff3700728c */ /* 0x000fec000bf05300 */
[----:B------:R-:W-:Y:S05]  /*69b0*/  PLOP3.LUT P3, PT, PT, PT, UP0, 0x80, 0x8 ;  /* 0x000000000008781c */ /* 0x000fea0003f6f008 */
[----:B------:R-:W2:Y:S01]  /*69c0*/  @UP0 LDCU.64 UR4, c[0x0][0x888] ;  /* 0x00011100ff0407ac */ /* 0x000ea20008000a00 */
[----:B------:R-:W-:Y:S07]  /*69d0*/  @UP0 UIMAD UR6, UR49, UR6, URZ ;  /* 0x00000006310602a4 */ /* 0x000fee000f8e02ff */
[----:B------:R-:W-:Y:S01]  /*69e0*/  @!P3 PRMT R69, R0, 0x7610, R69 ;  /* 0x000076100045b816 */ /* 0x000fe20000000045 */
[----:B--2---:R-:W-:Y:S06]  /*69f0*/  @UP0 UIMAD.WIDE UR4, UR6, 0x4, UR4 ;  /* 0x00000004060408a5 */ /* 0x004fec000f8e0204 */
[----:B------:R-:W-:Y:S02]  /*6a00*/  IMAD.U32 R4, RZ, RZ, UR4 ;  /* 0x00000004ff047e24 */ /* 0x000fe4000f8e00ff */
[----:B------:R-:W-:Y:S03]  /*6a10*/  IMAD.U32 R5, RZ, RZ, UR5 ;  /* 0x00000005ff057e24 */ /* 0x000fe6000f8e00ff */
[----:B------:R-:W2:Y:S02]  /*6a20*/  @!UP0 LDCU UR4, c[0x0][0x880] ;  /* 0x00011000ff0487ac */ /* 0x000ea40008000800 */
[----:B-1---5:R1:W5:Y:S02]  /*6a30*/  @P3 LDG.E R27, desc[UR8][R4.64] ;  /* 0x00000008041b3981 */ /* 0x022364000c1e1900 */
[----:B-12---:R-:W-:Y:S02]  /*6a40*/  @!P3 MOV R27, UR4 ;  /* 0x00000004001bbc02 */ /* 0x006fe40008000f00 */
.L_x_80:
[----:B------:R-:W-:Y:S05]  /*6a50*/  @!P4 BRA `(.L_x_81) ;  /* 0x000000000024c947 */ /* 0x000fea0003800000 */
[----:B------:R-:W-:Y:S01]  /*6a60*/  ISETP.NE.U32.AND P3, PT, R42, RZ, PT ;  /* 0x000000ff2a00720c */ /* 0x000fe20003f65070 */
[----:B------:R-:W1:Y:S03]  /*6a70*/  LDCU.64 UR4, c[0x0][0x358] ;  /* 0x00006b00ff0477ac */ /* 0x000e660008000a00 */
[----:B------:R-:W-:Y:S11]  /*6a80*/  ISETP.NE.AND.EX P3, PT, R43, RZ, PT, P3 ;  /* 0x000000ff2b00720c */ /* 0x000ff60003f65330 */
[----:B------:R-:W-:Y:S02]  /*6a90*/  @!UPT UIADD3 URZ, UPT, UPT, URZ, URZ, URZ ;  /* 0x000000fffffff290 */ /* 0x000fe4000fffe0ff */
[----:B------:R-:W2:Y:S01]  /*6aa0*/  @P3 LDC.64 R4, c[0x0][0x8a8] ;  /* 0x00022a00ff043b82 */ /* 0x000ea20000000a00 */
[----:B------:R-:W-:Y:S04]  /*6ab0*/  @P3 IMAD R0, R60, UR49, RZ ;  /* 0x000000313c003c24 */ /* 0x000fe8000f8e02ff */
[----:B--2---:R-:W-:Y:S05]  /*6ac0*/  @P3 IMAD.WIDE R4, R0, 0x4, R4 ;  /* 0x0000000400043825 */ /* 0x004fea00078e0204 */
[----:B-1---5:R1:W5:Y:S02]  /*6ad0*/  @P3 LDG.E R24, desc[UR4][R4.64] ;  /* 0x0000000404183981 */ /* 0x022364000c1e1900 */
[----:B-1----:R-:W2:Y:S02]  /*6ae0*/  @!P3 LDC R24, c[0x0][0x8a0] ;  /* 0x00022800ff18bb82 */ /* 0x002ea40000000800 */
.L_x_81:
[----:B-----5:R-:W-:Y:S01]  /*6af0*/  FSETP.NEU.AND P3, PT, R27, RZ, PT ;  /* 0x000000ff1b00720b */ /* 0x020fe20003f6d000 */
[----:B------:R-:W-:Y:S01]  /*6b00*/  IMAD.SHL.U32 R85, R67, 0x4, RZ ;  /* 0x0000000443557824 */ /* 0x000fe200078e00ff */
[----:B------:R-:W-:Y:S01]  /*6b10*/  SEL R4, RZ, 0xffffffff, P2 ;  /* 0xffffffffff047807 */ /* 0x000fe20001000000 */
[----:B------:R-:W-:Y:S01]  /*6b20*/  BSSY B1, `(.L_x_82) ;  /* 0x000003d000017945 */ /* 0x000fe20003800000 */
[----:B------:R-:W-:Y:S01]  /*6b30*/  @P1 LOP3.LUT P2, RZ, R69, 0xff, RZ, 0xc0, !PT ;  /* 0x000000ff45ff1812 */ /* 0x000fe2000784c0ff */
[----:B------:R-:W-:Y:S01]  /*6b40*/  VIADD R80, R85, UR48 ;  /* 0x0000003055507c36 */ /* 0x000fe20008000000 */
[----:B------:R-:W-:Y:S01]  /*6b50*/  @P1 SEL R3, RZ, 0xffffffff, P3 ;  /* 0xffffffffff031807 */ /* 0x000fe20001800000 */
[----:B------:R-:W-:Y:S01]  /*6b60*/  IMAD.MOV.U32 R86, RZ, RZ, 0x1 ;  /* 0x00000001ff567424 */ /* 0x000fe200078e00ff */
[----:B------:R-:W-:Y:S01]  /*6b70*/  LOP3.LUT R66, R66, 0x1, RZ, 0x3c, !PT ;  /* 0x0000000142427812 */ /* 0x000fe200078e3cff */
[----:B------:R-:W-:Y:S01]  /*6b80*/  IMAD.IADD R25, R23, 0x1, R2 ;  /* 0x0000000117197824 */ /* 0x000fe200078e0202 */
[----:B------:R-:W-:Y:S01]  /*6b90*/  @P0 SEL R3, R4, R3, !P2 ;  /* 0x0000000304030207 */ /* 0x000fe20005000000 */
[----:B------:R-:W-:Y:S01]  /*6ba0*/  IMAD.MOV.U32 R84, RZ, RZ, RZ ;  /* 0x000000ffff547224 */ /* 0x000fe200078e00ff */
[----:B------:R-:W-:Y:S02]  /*6bb0*/  LEA R83, R22, UR48, 0x3 ;  /* 0x0000003016537c11 */ /* 0x000fe4000f8e18ff */
[----:B------:R-:W-:Y:S02]  /*6bc0*/  CS2R R46, SRZ ;  /* 0x00000000002e7805 */ /* 0x000fe4000001ff00 */
[----:B------:R-:W-:Y:S02]  /*6bd0*/  @P1 LOP3.LUT R3, R3, 0x1, RZ, 0xc0, !PT ;  /* 0x0000000103031812 */ /* 0x000fe400078ec0ff */
[----:B------:R-:W-:Y:S02]  /*6be0*/  CS2R R44, SRZ ;  /* 0x00000000002c7805 */ /* 0x000fe4000001ff00 */
[----:B------:R-:W-:Y:S02]  /*6bf0*/  SHF.L.U32 R0, R65, 0x1f, RZ ;  /* 0x0000001f41007819 */ /* 0x000fe400000006ff */
[----:B------:R-:W-:Y:S02]  /*6c00*/  CS2R R50, SRZ ;  /* 0x0000000000327805 */ /* 0x000fe4000001ff00 */
[----:B------:R-:W-:Y:S02]  /*6c10*/  ISETP.NE.U32.OR P6, PT, R3, 0x1, !P1 ;  /* 0x000000010300780c */ /* 0x000fe40004fc5470 */
[----:B------:R-:W-:Y:S02]  /*6c20*/  CS2R R48, SRZ ;  /* 0x0000000000307805 */ /* 0x000fe4000001ff00 */
[----:B------:R-:W-:Y:S02]  /*6c30*/  PLOP3.LUT P2, PT, PT, PT, UP1, 0x80, 0x8 ;  /* 0x000000000008781c */ /* 0x000fe40003f4f018 */
[----:B------:R-:W-:Y:S02]  /*6c40*/  CS2R R54, SRZ ;  /* 0x0000000000367805 */ /* 0x000fe4000001ff00 */
[----:B------:R-:W-:Y:S02]  /*6c50*/  LOP3.LUT P4, R77, R69, 0xff, RZ, 0xc0, !PT ;  /* 0x000000ff454d7812 */ /* 0x000fe4000788c0ff */
[----:B------:R-:W-:Y:S02]  /*6c60*/  CS2R R52, SRZ ;  /* 0x0000000000347805 */ /* 0x000fe4000001ff00 */
[----:B------:R-:W-:Y:S02]  /*6c70*/  SEL R3, RZ, 0xffffffff, P3 ;  /* 0xffffffffff037807 */ /* 0x000fe40001800000 */
[----:B------:R-:W-:Y:S02]  /*6c80*/  CS2R R58, SRZ ;  /* 0x00000000003a7805 */ /* 0x000fe4000001ff00 */
[----:B------:R-:W-:Y:S02]  /*6c90*/  P2R R78, PR, RZ, 0x40 ;  /* 0x00000040ff4e7803 */ /* 0x000fe40000000000 */
[----:B------:R-:W-:Y:S01]  /*6ca0*/  CS2R R56, SRZ ;  /* 0x0000000000387805 */ /* 0x000fe2000001ff00 */
[----:B------:R-:W-:Y:S02]  /*6cb0*/  VIADD R82, R80, 0x400 ;  /* 0x0000040050527836 */ /* 0x000fe40000000000 */
[----:B------:R-:W-:Y:S01]  /*6cc0*/  IMAD.IADD R79, R75, 0x1, R80 ;  /* 0x000000014b4f7824 */ /* 0x000fe200078e0250 */
[----:B------:R-:W-:Y:S02]  /*6cd0*/  @P6 SHF.L.U32 R5, R66, 0x1f, RZ ;  /* 0x0000001f42056819 */ /* 0x000fe400000006ff */
[----:B------:R-:W-:Y:S02]  /*6ce0*/  @P2 SEL R3, R4, R3, !P4 ;  /* 0x0000000304032207 */ /* 0x000fe40006000000 */
[----:B------:R-:W1:Y:S02]  /*6cf0*/  @P6 SYNCS.PHASECHK.TRANS64.TRYWAIT P1, [UR48+0x40], R5 ;  /* 0x00004005ff0065a7 */ /* 0x000e640008021130 */
[----:B------:R-:W-:Y:S04]  /*6d00*/  LOP3.LUT R3, R3, 0x1, RZ, 0xc0, !PT ;  /* 0x0000000103037812 */ /* 0x000fe800078ec0ff */
[----:B------:R-:W-:Y:S04]  /*6d10*/  ISETP.NE.U32.AND P5, PT, R3, 0x1, PT ;  /* 0x000000010300780c */ /* 0x000fe80003fa5070 */
[----:B------:R-:W-:Y:S01]  /*6d20*/  P2R R87, PR, RZ, 0x20 ;  /* 0x00000020ff577803 */ /* 0x000fe20000000000 */
[----:B------:R3:W4:Y:S01]  /*6d30*/  SYNCS.PHASECHK.TRANS64.TRYWAIT P0, [R83+URZ+0xa0], R0 ;  /* 0x0000a000530075a7 */ /* 0x00072200080011ff */
[----:B-1----:R-:W-:Y:S01]  /*6d40*/  @P6 SEL R86, RZ, 0x1, !P1 ;  /* 0x00000001ff566807 */ /* 0x002fe20004800000 */
[----:B---3--:R-:W-:Y:S06]  /*6d50*/  @!P6 BRA `(.L_x_83) ;  /* 0x000000000064e947 */ /* 0x008fec0003800000 */
[----:B------:R-:W-:Y:S01]  /*6d60*/  @P5 IMAD R6, R76, 0x4, R82 ;  /* 0x000000044c065824 */ /* 0x000fe200078e0252 */
[----:B------:R-:W-:Y:S01]  /*6d70*/  ISETP.NE.AND P1, PT, R86, RZ, PT ;  /* 0x000000ff5600720c */ /* 0x000fe20003f25270 */
[----:B------:R-:W-:Y:S01]  /*6d80*/  IMAD.MOV.U32 R46, RZ, RZ, RZ ;  /* 0x000000ffff2e7224 */ /* 0x000fe200078e00ff */
[----:B------:R-:W-:Y:S01]  /*6d90*/  BSSY B0, `(.L_x_84) ;  /* 0x000000d000007945 */ /* 0x000fe20003800000 */
[----:B------:R-:W-:Y:S01]  /*6da0*/  @P5 IMAD.IADD R4, R75, 0x1, R6 ;  /* 0x000000014b045824 */ /* 0x000fe200078e0206 */
[----:B------:R-:W-:Y:S02]  /*6db0*/  CS2R R50, SRZ ;  /* 0x0000000000327805 */ /* 0x000fe4000001ff00 */
[----:B------:R-:W-:Y:S02]  /*6dc0*/  CS2R R48, SRZ ;  /* 0x0000000000307805 */ /* 0x000fe4000001ff00 */
[----:B------:R-:W-:Y:S02]  /*6dd0*/  CS2R R44, SRZ ;  /* 0x00000000002c7805 */ /* 0x000fe4000001ff00 */
[----:B------:R-:W-:Y:S02]  /*6de0*/  CS2R R58, SRZ ;  /* 0x00000000003a7805 */ /* 0x000fe4000001ff00 */
[----:B------:R-:W-:Y:S02]  /*6df0*/  CS2R R56, SRZ ;  /* 0x0000000000387805 */ /* 0x000fe4000001ff00 */
[----:B------:R-:W-:Y:S02]  /*6e00*/  CS2R R54, SRZ ;  /* 0x0000000000367805 */ /* 0x000fe4000001ff00 */
[----:B------:R-:W-:Y:S01]  /*6e10*/  CS2R R52, SRZ ;  /* 0x0000000000347805 */ /* 0x000fe2000001ff00 */
[----:B------:R-:W-:Y:S06]  /*6e20*/  @P1 BRA `(.L_x_85) ;  /* 0x00000000000c1947 */ /* 0x000fec0003800000 */
[----:B------:R-:W-:Y:S04]  /*6e30*/  SHF.L.U32 R3, R66, 0x1f, RZ ;  /* 0x0000001f42037819 */ /* 0x000fe800000006ff */
[----:B------:R-:W1:Y:S02]  /*6e40*/  SYNCS.PHASECHK.TRANS64.TRYWAIT P1, [UR48+0x40], R3 ;  /* 0x00004003ff0075a7 */ /* 0x000e640008021130 */
[----:B-1----:R-:W-:Y:S05]  /*6e50*/  @!P1 BRA `(.L_x_86) ;  /* 0x0000003000189947 */ /* 0x002fea0003800000 */
.L_x_85:
[----:B------:R-:W-:Y:S05]  /*6e60*/  BSYNC B0 ;  /* 0x0000000000007941 */ /* 0x000fea0003800000 */
.L_x_84:
[----:B------:R-:W-:Y:S01]  /*6e70*/  ISETP.NE.AND P1, PT, R87, RZ, PT ;  /* 0x000000ff5700720c */ /* 0x000fe20003f25270 */
[----:B------:R-:W-:Y:S11]  /*6e80*/  HFMA2 R84, -RZ, RZ, 0, 5.9604644775390625e-08 ;  /* 0x00000001ff547431 */ /* 0x000ff600000001ff */
[----:B------:R-:W-:Y:S01]  /*6e90*/  @!UPT UIADD3 URZ, UPT, UPT, URZ, URZ, URZ ;  /* 0x000000fffffff290 */ /* 0x000fe2000fffe0ff */
[----:B------:R-:W-:Y:S05]  /*6ea0*/  @P1 WARPSYNC.ALL ;  /* 0x0000000000001948 */ /* 0x000fea0003800000 */
[----:B------:R3:W1:Y:S04]  /*6eb0*/  @P1 LDSM.16.M88.4 R48, [R6] ;  /* 0x000000000630183b */ /* 0x0006680000000200 */
[----:B------:R3:W1:Y:S04]  /*6ec0*/  @P1 LDSM.16.M88.4 R44, [R4] ;  /* 0x00000000042c183b */ /* 0x0006680000000200 */
[----:B------:R3:W1:Y:S04]  /*6ed0*/  @P1 LDSM.16.M88.4 R56, [R85+UR48+0x400] ;  /* 0x000400305538183b */ /* 0x0006680008000200 */
[----:B------:R3:W1:Y:S02]  /*6ee0*/  @P1 LDSM.16.M88.4 R52, [R79+0x400] ;  /* 0x000400004f34183b */ /* 0x0006640000000200 */
.L_x_83:
[----:B------:R-:W-:Y:S05]  /*6ef0*/  BSYNC B1 ;  /* 0x0000000000017941 */ /* 0x000fea0003800000 */
.L_x_82:
[----:B-1----:R-:W-:Y:S04]  /*6f00*/  SHF.R.U32.HI R3, RZ, 0x15, R25 ;  /* 0x00000015ff037819 */ /* 0x002fe80000011619 */
[----:B------:R-:W-:Y:S01]  /*6f10*/  LOP3.LUT P1, RZ, R3, 0x3, R70, 0x48, !PT ;  /* 0x0000000303ff7812 */ /* 0x000fe20007824846 */
[----:B------:R-:W-:Y:S01]  /*6f20*/  @!UPT UIADD3 URZ, UPT, UPT, URZ, URZ, URZ ;  /* 0x000000fffffff290 */ /* 0x000fe2000fffe0ff */
[----:B----4-:R-:W-:Y:S11]  /*6f30*/  @P0 BRA `(.L_x_87) ;  /* 0x0000000000080947 */ /* 0x010ff60003800000 */
[----:B------:R-:W1:Y:S02]  /*6f40*/  SYNCS.PHASECHK.TRANS64.TRYWAIT P0, [R83+URZ+0xa0], R0 ;  /* 0x0000a000530075a7 */ /* 0x000e6400080011ff */
[----:B-1----:R-:W-:Y:S05]  /*6f50*/  @!P0 BRA `(.L_x_88) ;  /* 0x0000002c00f08947 */ /* 0x002fea0003800000 */
.L_x_87:
[----:B------:R-:W-:Y:S05]  /*6f60*/  @!P1 BRA `(.L_x_89) ;  /* 0x0000000000409947 */ /* 0x000fea0003800000 */
[----:B------:R-:W4:Y:S01]  /*6f70*/  LDCU.64 UR8, c[0x4][0x70] ;  /* 0x01000e00ff0877ac */ /* 0x000f220008000a00 */
[----:B------:R-:W-:Y:S01]  /*6f80*/  MOV R3, 0x0 ;  /* 0x0000000000037802 */ /* 0x000fe20000000f00 */
[----:B------:R-:W-:Y:S02]  /*6f90*/  HFMA2 R12, -RZ, RZ, 0, 5.9604644775390625e-08 ;  /* 0x00000001ff0c7431 */ /* 0x000fe400000001ff */
[----:B------:R-:W-:Y:S02]  /*6fa0*/  IMAD.MOV.U32 R8, RZ, RZ, 0x192 ;  /* 0x00000192ff087424 */ /* 0x000fe400078e00ff */
[----:B------:R-:W-:Y:S01]  /*6fb0*/  IMAD.MOV.U32 R13, RZ, RZ, RZ ;  /* 0x000000ffff0d7224 */ /* 0x000fe200078e00ff */
[----:B------:R-:W5:Y:S01]  /*6fc0*/  LDCU.64 UR6, c[0x4][0x78] ;  /* 0x01000f00ff0677ac */ /* 0x000f620008000a00 */
[----:B------:R-:W1:Y:S01]  /*6fd0*/  LDC.64 R2, c[0x4][R3] ;  /* 0x0100000003027b82 */ /* 0x000e620000000a00 */
[----:B------:R-:W2:Y:S01]  /*6fe0*/  LDCU.64 UR4, c[0x4][0x10] ;  /* 0x01000200ff0477ac */ /* 0x000ea20008000a00 */
[----:B----4-:R-:W-:Y:S01]  /*6ff0*/  MOV R5, UR9 ;  /* 0x0000000900057c02 */ /* 0x010fe20008000f00 */
[----:B---3--:R-:W-:Y:S01]  /*7000*/  IMAD.U32 R4, RZ, RZ, UR8 ;  /* 0x00000008ff047e24 */ /* 0x008fe2000f8e00ff */
[----:B-----5:R-:W-:Y:S01]  /*7010*/  MOV R7, UR7 ;  /* 0x0000000700077c02 */ /* 0x020fe20008000f00 */
[----:B------:R-:W-:Y:S01]  /*7020*/  IMAD.U32 R6, RZ, RZ, UR6 ;  /* 0x00000006ff067e24 */ /* 0x000fe2000f8e00ff */
[----:B--2---:R-:W-:Y:S01]  /*7030*/  MOV R11, UR5 ;  /* 0x00000005000b7c02 */ /* 0x004fe20008000f00 */
[----:B------:R-:W-:Y:S02]  /*7040*/  IMAD.U32 R10, RZ, RZ, UR4 ;  /* 0x00000004ff0a7e24 */ /* 0x000fe4000f8e00ff */
[----:B------:R-:W-:Y:S07]  /*7050*/  LEPC R20, `(.L_x_89) ;  /* 0x000000001014794e */ /* 0x000fee0000000000 */
[----:B-1----:R-:W-:Y:S05]  /*7060*/  CALL.ABS.NOINC R2 ;  /* 0x0000000002007343 */ /* 0x002fea0003c00000 */
.L_x_89:
[----:B------:R-:W-:Y:S01]  /*7070*/  LOP3.LUT R20, R56, 0xffffe000, RZ, 0xc0, !PT ;  /* 0xffffe00038147812 */ /* 0x000fe200078ec0ff */
[----:B------:R-:W-:Y:S05]  /*7080*/  WARPSYNC.ALL ;  /* 0x0000000000007948 */ /* 0x000fea0003800000 */
[----:B------:R-:W-:Y:S01]  /*7090*/  R2UR UR4, R25 ;  /* 0x00000000190472ca */ /* 0x000fe200000e0000 */
[----:B------:R-:W-:Y:S01]  /*70a0*/  IMAD.SHL.U32 R89, R76, 0x4, RZ ;  /* 0x000000044c597824 */ /* 0x000fe200078e00ff */
[----:B------:R-:W-:Y:S01]  /*70b0*/  LOP3.LUT R21, R57, 0xffffe000, RZ, 0xc0, !PT ;  /* 0xffffe00039157812 */ /* 0x000fe200078ec0ff */
[----:B------:R-:W-:Y:S01]  /*70c0*/  BSSY.RECONVERGENT B0, `(.L_x_90) ;  /* 0x0000059000007945 */ /* 0x000fe20003800200 */
[----:B------:R-:W-:Y:S02]  /*70d0*/  LOP3.LUT R26, R59, 0xffffe000, RZ, 0xc0, !PT ;  /* 0xffffe0003b1a7812 */ /* 0x000fe400078ec0ff */
[----:B------:R-:W-:Y:S02]  /*70e0*/  LOP3.LUT R32, R53, 0xffffe000, RZ, 0xc0, !PT ;  /* 0xffffe00035207812 */ /* 0x000fe400078ec0ff */
[----:B------:R-:W-:Y:S02]  /*70f0*/  LOP3.LUT R33, R54, 0xffffe000, RZ, 0xc0, !PT ;  /* 0xffffe00036217812 */ /* 0x000fe400078ec0ff */
[----:B------:R-:W-:Y:S02]  /*7100*/  IADD3 R82, PT, PT, R82, R89, RZ ;  /* 0x0000005952527210 */ /* 0x000fe40007ffe0ff */
[----:B------:R-:W-:Y:S01]  /*7110*/  ISETP.NE.AND P0, PT, R68, RZ, PT ;  /* 0x000000ff4400720c */ /* 0x000fe20003f05270 */
[----:B---3--:R-:W1:Y:S02]  /*7120*/  LDTM.16dp128bit.x8 R4, tmem[UR4] ;  /* 0x00000004000479ee */ /* 0x008e640008180000 */
[----:B------:R-:W-:Y:S02]  /*7130*/  IMAD.IADD R81, R75, 0x1, R82 ;  /* 0x000000014b517824 */ /* 0x000fe400078e0252 */
[C---:B-12---:R-:W-:Y:S01]  /*7140*/  FMUL R0, R24.reuse, R4 ;  /* 0x0000000418007220 */ /* 0x046fe20000400000 */
[C---:B------:R-:W-:Y:S01]  /*7150*/  FMUL R2, R24.reuse, R5 ;  /* 0x0000000518027220 */ /* 0x040fe20000400000 */
[C---:B------:R-:W-:Y:S01]  /*7160*/  FMUL R3, R24.reuse, R6 ;  /* 0x0000000618037220 */ /* 0x040fe20000400000 */
[----:B------:R-:W-:Y:S01]  /*7170*/  FMUL R7, R24, R7 ;  /* 0x0000000718077220 */ /* 0x000fe20000400000 */
[C---:B------:R-:W-:Y:S01]  /*7180*/  FFMA R28, R27.reuse, R20, R0 ;  /* 0x000000141b1c7223 */ /* 0x040fe20000000000 */
[----:B------:R-:W-:Y:S01]  /*7190*/  LOP3.LUT R20, R58, 0xffffe000, RZ, 0xc0, !PT ;  /* 0xffffe0003a147812 */ /* 0x000fe200078ec0ff */
[C---:B------:R-:W-:Y:S01]  /*71a0*/  FFMA R29, R27.reuse, R21, R2 ;  /* 0x000000151b1d7223 */ /* 0x040fe20000000002 */
[----:B------:R-:W-:Y:S01]  /*71b0*/  LOP3.LUT R21, R52, 0xffffe000, RZ, 0xc0, !PT ;  /* 0xffffe00034157812 */ /* 0x000fe200078ec0ff */
[C---:B------:R-:W-:Y:S01]  /*71c0*/  FMUL R4, R24.reuse, R8 ;  /* 0x0000000818047220 */ /* 0x040fe20000400000 */
[----:B------:R-:W-:Y:S01]  /*71d0*/  F2FP.TF32.F32.PACK_B R28, R28 ;  /* 0x0000001cff1c723e */ /* 0x000fe200024050ff */
[----:B------:R-:W-:Y:S01]  /*71e0*/  FFMA R30, R27, R20, R3 ;  /* 0x000000141b1e7223 */ /* 0x000fe20000000003 */
[----:B------:R-:W-:Y:S01]  /*71f0*/  LOP3.LUT R20, R55, 0xffffe000, RZ, 0xc0, !PT ;  /* 0xffffe00037147812 */ /* 0x000fe200078ec0ff */
[C---:B------:R-:W-:Y:S01]  /*7200*/  FMUL R5, R24.reuse, R9 ;  /* 0x0000000918057220 */ /* 0x040fe20000400000 */
[----:B------:R-:W-:Y:S01]  /*7210*/  F2FP.TF32.F32.PACK_B R29, R29 ;  /* 0x0000001dff1d723e */ /* 0x000fe200024050ff */
[C---:B------:R-:W-:Y:S01]  /*7220*/  FMUL R6, R24.reuse, R10 ;  /* 0x0000000a18067220 */ /* 0x040fe20000400000 */
[----:B------:R-:W-:Y:S01]  /*7230*/  F2FP.TF32.F32.PACK_B R30, R30 ;  /* 0x0000001eff1e723e */ /* 0x000fe200024050ff */
[----:B------:R-:W-:Y:S01]  /*7240*/  FFMA R31, R27, R26, R7 ;  /* 0x0000001a1b1f7223 */ /* 0x000fe20000000007 */
[----:B------:R-:W-:Y:S01]  /*7250*/  LOP3.LUT R26, R49, 0xffffe000, RZ, 0xc0, !PT ;  /* 0xffffe000311a7812 */ /* 0x000fe200078ec0ff */
[----:B------:R-:W-:Y:S01]  /*7260*/  FMUL R11, R24, R11 ;  /* 0x0000000b180b7220 */ /* 0x000fe20000400000 */
[C---:B------:R-:W-:Y:S01]  /*7270*/  FFMA R4, R27.reuse, R21, R4 ;  /* 0x000000151b047223 */ /* 0x040fe20000000004 */
[----:B------:R-:W-:Y:S01]  /*7280*/  LOP3.LUT R21, R48, 0xffffe000, RZ, 0xc0, !PT ;  /* 0xffffe00030157812 */ /* 0x000fe200078ec0ff */
[C---:B------:R-:W-:Y:S01]  /*7290*/  FFMA R5, R27.reuse, R32, R5 ;  /* 0x000000201b057223 */ /* 0x040fe20000000005 */
[----:B------:R-:W-:Y:S01]  /*72a0*/  F2FP.TF32.F32.PACK_B R31, R31 ;  /* 0x0000001fff1f723e */ /* 0x000fe200024050ff */
        /* <DEDUP_REMOVED lines=8> */
[----:B------:R1:W-:Y:S01]  /*7330*/  STSM.16.M88.4 [R80+0x400], R28 ;  /* 0x0004001c50007844 */ /* 0x0003e20000000200 */
[----:B------:R-:W-:Y:S01]  /*7340*/  F2FP.TF32.F32.PACK_B R6, R6 ;  /* 0x00000006ff06723e */ /* 0x000fe200024050ff */
[C---:B------:R-:W-:Y:S01]  /*7350*/  FMUL R10, R24.reuse, R14 ;  /* 0x0000000e180a7220 */ /* 0x040fe20000400000 */
[----:B------:R-:W-:Y:S01]  /*7360*/  F2FP.TF32.F32.PACK_B R7, R7 ;  /* 0x00000007ff07723e */ /* 0x000fe200024050ff */
[----:B------:R-:W-:Y:S01]  /*7370*/  FMUL R15, R24, R15 ;  /* 0x0000000f180f7220 */ /* 0x000fe20000400000 */
[C---:B------:R-:W-:Y:S01]  /*7380*/  FFMA R8, R27.reuse, R21, R8 ;  /* 0x000000151b087223 */ /* 0x040fe20000000008 */
[C---:B------:R-:W-:Y:S01]  /*7390*/  FFMA R9, R27.reuse, R26, R9 ;  /* 0x0000001a1b097223 */ /* 0x040fe20000000009 */
[C---:B------:R-:W-:Y:S01]  /*73a0*/  FFMA R10, R27.reuse, R33, R10 ;  /* 0x000000211b0a7223 */ /* 0x040fe2000000000a */
[----:B------:R1:W-:Y:S01]  /*73b0*/  STSM.16.M88.4 [R79+0x400], R4 ;  /* 0x000400044f007844 */ /* 0x0003e20000000200 */
[----:B------:R-:W-:Y:S01]  /*73c0*/  LOP3.LUT R21, R44, 0xffffe000, RZ, 0xc0, !PT ;  /* 0xffffe0002c157812 */ /* 0x000fe200078ec0ff */
[----:B------:R-:W-:Y:S01]  /*73d0*/  FFMA R11, R27, R20, R15 ;  /* 0x000000141b0b7223 */ /* 0x000fe2000000000f */
[----:B------:R-:W-:Y:S01]  /*73e0*/  LOP3.LUT R20, R45, 0xffffe000, RZ, 0xc0, !PT ;  /* 0xffffe0002d147812 */ /* 0x000fe200078ec0ff */
[C---:B------:R-:W-:Y:S01]  /*73f0*/  FMUL R12, R24.reuse, R16 ;  /* 0x00000010180c7220 */ /* 0x040fe20000400000 */
[----:B------:R-:W-:Y:S01]  /*7400*/  FMUL R13, R24, R17 ;  /* 0x00000011180d7220 */ /* 0x000fe20000400000 */
[----:B------:R-:W-:Y:S01]  /*7410*/  LOP3.LUT R33, R46, 0xffffe000, RZ, 0xc0, !PT ;  /* 0xffffe0002e217812 */ /* 0x000fe200078ec0ff */
[C---:B------:R-:W-:Y:S01]  /*7420*/  FMUL R14, R24.reuse, R18 ;  /* 0x00000012180e7220 */ /* 0x040fe20000400000 */
[----:B------:R-:W-:Y:S01]  /*7430*/  LOP3.LUT R26, R47, 0xffffe000, RZ, 0xc0, !PT ;  /* 0xffffe0002f1a7812 */ /* 0x000fe200078ec0ff */
[----:B------:R-:W-:Y:S01]  /*7440*/  FMUL R19, R24, R19 ;  /* 0x0000001318137220 */ /* 0x000fe20000400000 */
[C---:B------:R-:W-:Y:S01]  /*7450*/  FFMA R12, R27.reuse, R21, R12 ;  /* 0x000000151b0c7223 */ /* 0x040fe2000000000c */
[C---:B------:R-:W-:Y:S01]  /*7460*/  FFMA R13, R27.reuse, R20, R13 ;  /* 0x000000141b0d7223 */ /* 0x040fe2000000000d */
[C---:B------:R-:W-:Y:S01]  /*7470*/  FFMA R14, R27.reuse, R33, R14 ;  /* 0x000000211b0e7223 */ /* 0x040fe2000000000e */
[----:B------:R-:W-:Y:S01]  /*7480*/  FFMA R15, R27, R26, R19 ;  /* 0x0000001a1b0f7223 */ /* 0x000fe20000000013 */
[----:B------:R-:W-:Y:S02]  /*7490*/  F2FP.TF32.F32.PACK_B R8, R8 ;  /* 0x00000008ff08723e */ /* 0x000fe400024050ff */
[----:B------:R-:W-:Y:S02]  /*74a0*/  F2FP.TF32.F32.PACK_B R9, R9 ;  /* 0x00000009ff09723e */ /* 0x000fe400024050ff */
[----:B------:R-:W-:Y:S02]  /*74b0*/  F2FP.TF32.F32.PACK_B R10, R10 ;  /* 0x0000000aff0a723e */ /* 0x000fe400024050ff */
[----:B------:R-:W-:Y:S02]  /*74c0*/  F2FP.TF32.F32.PACK_B R11, R11 ;  /* 0x0000000bff0b723e */ /* 0x000fe400024050ff */
[----:B------:R-:W-:Y:S02]  /*74d0*/  F2FP.TF32.F32.PACK_B R12, R12 ;  /* 0x0000000cff0c723e */ /* 0x000fe400024050ff */
[----:B------:R-:W-:Y:S01]  /*74e0*/  F2FP.TF32.F32.PACK_B R13, R13 ;  /* 0x0000000dff0d723e */ /* 0x000fe200024050ff */
[----:B------:R1:W-:Y:S01]  /*74f0*/  STSM.16.M88.4 [R82], R8 ;  /* 0x0000000852007844 */ /* 0x0003e20000000200 */
[----:B------:R-:W-:Y:S02]  /*7500*/  F2FP.TF32.F32.PACK_B R14, R14 ;  /* 0x0000000eff0e723e */ /* 0x000fe400024050ff */
[----:B------:R-:W-:Y:S05]  /*7510*/  F2FP.TF32.F32.PACK_B R15, R15 ;  /* 0x0000000fff0f723e */ /* 0x000fea00024050ff */
[----:B------:R1:W-:Y:S01]  /*7520*/  STSM.16.M88.4 [R81], R12 ;  /* 0x0000000c51007844 */ /* 0x0003e20000000200 */
[----:B------:R-:W-:Y:S01]  /*7530*/  @!PT LDS RZ, [RZ] ;  /* 0x00000000fffff984 */ /* 0x000fe20000000800 */
[----:B------:R-:W-:Y:S01]  /*7540*/  @!PT LDS RZ, [RZ] ;  /* 0x00000000fffff984 */ /* 0x000fe20000000800 */
[----:B------:R-:W-:Y:S01]  /*7550*/  @!PT LDS RZ, [RZ] ;  /* 0x00000000fffff984 */ /* 0x000fe20000000800 */
[----:B------:R-:W-:Y:S01]  /*7560*/  @!PT LDS RZ, [RZ] ;  /* 0x00000000fffff984 */ /* 0x000fe20000000800 */
[----:B------:R2:W-:Y:S07]  /*7570*/  MEMBAR.ALL.CTA ;  /* 0x0000000000007992 */ /* 0x0005ee0000008000 */
[----:B--2---:R-:W2:Y:S02]  /*7580*/  FENCE.VIEW.ASYNC.S ;  /* 0x00000000000073c6 */ /* 0x004ea40000000000 */
[----:B--2---:R-:W-:Y:S06]  /*7590*/  BAR.SYNC.DEFER_BLOCKING 0x1, 0x80 ;  /* 0x0042000000007b1d */ /* 0x004fec0000010000 */
[----:B------:R-:W-:Y:S05]  /*75a0*/  @P0 BRA `(.L_x_91) ;  /* 0x0000000000280947 */ /* 0x000fea0003800000 */
[----:B------:R-:W2:Y:S01]  /*75b0*/  LDCU.64 UR6, c[0x0][0x348] ;  /* 0x00006900ff0677ac */ /* 0x000ea20008000a00 */
[----:B------:R-:W-:Y:S01]  /*75c0*/  UIADD3 UR4, UPT, UPT, UR48, 0x400, URZ ;  /* 0x0000040030047890 */ /* 0x000fe2000fffe0ff */
[----:B------:R-:W-:Y:S05]  /*75d0*/  UMOV UR41, UR51 ;  /* 0x0000003300297c82 */ /* 0x000fea0008000000 */
[----:B------:R-:W-:Y:S04]  /*75e0*/  MOV R74, UR4 ;  /* 0x00000004004a7c02 */ /* 0x000fe80008000f00 */
[----:B------:R-:W-:Y:S01]  /*75f0*/  R2UR UR40, R74 ;  /* 0x000000004a2872ca */ /* 0x000fe200000e0000 */
[----:B--2---:R-:W-:Y:S04]  /*7600*/  UIADD3 UR4, UP0, UPT, UR6, 0x680, URZ ;  /* 0x0000068006047890 */ /* 0x004fe8000ff1e0ff */
[----:B------:R-:W-:Y:S09]  /*7610*/  UIADD3.X UR5, UPT, UPT, URZ, UR7, URZ, UP0, !UPT ;  /* 0x00000007ff057290 */ /* 0x000ff200087fe4ff */
[----:B------:R2:W-:Y:S01]  /*7620*/  UTMASTG.4D [UR40], [UR4] ;  /* 0x00000028040073b5 */ /* 0x0005e20008018000 */
[----:B------:R0:W-:Y:S01]  /*7630*/  UTMACMDFLUSH ;  /* 0x00000000000079b7 */ /* 0x0001e20000000000 */
[----:B--2---:R-:W-:Y:S04]  /*7640*/  DEPBAR.LE SB0, 0x1 ;  /* 0x000080400000791a */ /* 0x004fe80000000000 */
.L_x_91:
[----:B------:R-:W-:Y:S05]  /*7650*/  BSYNC.RECONVERGENT B0 ;  /* 0x0000000000007941 */ /* 0x000fea0003800200 */
.L_x_90:
[----:B------:R-:W-:Y:S01]  /*7660*/  BAR.SYNC.DEFER_BLOCKING 0x1, 0x80 ;  /* 0x0042000000007b1d */ /* 0x000fe20000010000 */
[----:B------:R-:W-:Y:S01]  /*7670*/  ISETP.NE.AND P1, PT, R78, RZ, PT ;  /* 0x000000ff4e00720c */ /* 0x000fe20003f25270 */
[----:B------:R-:W-:Y:S01]  /*7680*/  UISETP.NE.AND UP0, UPT, UR53, URZ, UPT ;  /* 0x000000ff3500728c */ /* 0x000fe2000bf05270 */
[----:B------:R-:W-:Y:S11]  /*7690*/  LEA R3, R84, UR48, 0x3 ;  /* 0x0000003054037c11 */ /* 0x000ff6000f8e18ff */
[----:B-1----:R-:W-:Y:S01]  /*76a0*/  @P1 SHF.L.U32 R4, R66, 0x1f, RZ ;  /* 0x0000001f42041819 */ /* 0x002fe200000006ff */
[----:B------:R-:W-:Y:S06]  /*76b0*/  BRA.U !UP0, `(.L_x_92) ;  /* 0x0000000108247547 */ /* 0x000fec000b800000 */
[----:B------:R-:W1:Y:S01]  /*76c0*/  S2R R0, SR_CgaCtaId ;  /* 0x0000000000007919 */ /* 0x000e620000008800 */
[----:B------:R-:W-:Y:S01]  /*76d0*/  IMAD.U32 R2, RZ, RZ, UR50 ;  /* 0x00000032ff027e24 */ /* 0x000fe2000f8e00ff */
[----:B------:R-:W-:Y:S04]  /*76e0*/  UIADD3 UR4, UPT, UPT, UR50, 0x1, URZ ;  /* 0x0000000132047890 */ /* 0x000fe8000fffe0ff */
[----:B------:R-:W-:Y:S01]  /*76f0*/  @P1 LEA R2, R2, UR48, 0x3 ;  /* 0x0000003002021c11 */ /* 0x000fe2000f8e18ff */
[----:B------:R-:W-:Y:S04]  /*7700*/  UISETP.NE.AND UP0, UPT, UR4, 0x4, UPT ;  /* 0x000000040400788c */ /* 0x000fe8000bf05270 */
[----:B------:R-:W-:Y:S01]  /*7710*/  @P1 VIADD R5, R2, 0x60 ;  /* 0x0000006002051836 */ /* 0x000fe20000000000 */
[----:B------:R-:W-:Y:S04]  /*7720*/  USEL UR50, UR4, URZ, UP0 ;  /* 0x000000ff04327287 */ /* 0x000fe80008000000 */
[----:B-1----:R-:W-:Y:S04]  /*7730*/  @P1 PRMT R0, R0, 0x654, R5 ;  /* 0x0000065400001816 */ /* 0x002fe80000000005 */
[----:B------:R1:W-:Y:S04]  /*7740*/  @P1 SYNCS.ARRIVE.TRANS64.RED.A1T0 RZ, [R0+URZ], RZ ;  /* 0x000000ff00ff19a7 */ /* 0x0003e800081004ff */
.L_x_92:
[----:B------:R-:W2:Y:S01]  /*7750*/  @P1 SYNCS.PHASECHK.TRANS64.TRYWAIT P0, [R3+URZ+0x40], R4 ;  /* 0x00004004030015a7 */ /* 0x000ea200080011ff */
[----:B------:R-:W-:Y:S01]  /*7760*/  BSSY B1, `(.L_x_93) ;  /* 0x0000017000017945 */ /* 0x000fe20003800000 */
[----:B--2---:R-:W-:Y:S03]  /*7770*/  @P1 SEL R86, RZ, 0x1, !P0 ;  /* 0x00000001ff561807 */ /* 0x004fe60004000000 */
[----:B------:R-:W-:Y:S05]  /*7780*/  @!P1 BRA `(.L_x_94) ;  /* 0x0000000000509947 */ /* 0x000fea0003800000 */
[----:B------:R-:W-:Y:S01]  /*7790*/  ISETP.NE.AND P1, PT, R87, RZ, PT ;  /* 0x000000ff5700720c */ /* 0x000fe20003f25270 */
[----:B------:R-:W-:Y:S01]  /*77a0*/  BSSY B0, `(.L_x_95) ;  /* 0x000000a000007945 */ /* 0x000fe20003800000 */
[----:B------:R-:W-:Y:S11]  /*77b0*/  ISETP.NE.AND P0, PT, R86, RZ, PT ;  /* 0x000000ff5600720c */ /* 0x000ff60003f05270 */
[----:B------:R-:W-:Y:S04]  /*77c0*/  @P1 IMAD R5, R84, 0x2000, R85 ;  /* 0x0000200054051824 */ /* 0x000fe800078e0255 */
[----:B------:R-:W-:Y:S05]  /*77d0*/  @P1 VIADD R4, R5, UR48 ;  /* 0x0000003005041c36 */ /* 0x000fea0008000000 */
[----:B------:R-:W-:Y:S01]  /*77e0*/  @P1 IADD3 R2, PT, PT, R89, R4, RZ ;  /* 0x0000000459021210 */ /* 0x000fe20007ffe0ff */
[----:B------:R-:W-:Y:S01]  /*77f0*/  @P1 IMAD.IADD R4, R75, 0x1, R4 ;  /* 0x000000014b041824 */ /* 0x000fe200078e0204 */
[----:B------:R-:W-:Y:S06]  /*7800*/  @P0 BRA `(.L_x_96) ;  /* 0x00000000000c0947 */ /* 0x000fec0003800000 */
[----:B-1----:R-:W-:Y:S04]  /*7810*/  SHF.L.U32 R0, R66, 0x1f, RZ ;  /* 0x0000001f42007819 */ /* 0x002fe800000006ff */
[----:B------:R-:W1:Y:S02]  /*7820*/  SYNCS.PHASECHK.TRANS64.TRYWAIT P0, [R3+URZ+0x40], R0 ;  /* 0x00004000030075a7 */ /* 0x000e6400080011ff */
[----:B-1----:R-:W-:Y:S05]  /*7830*/  @!P0 BRA `(.L_x_97) ;  /* 0x0000002400cc8947 */ /* 0x002fea0003800000 */
.L_x_96:
[----:B------:R-:W-:Y:S05]  /*7840*/  BSYNC B0 ;  /* 0x0000000000007941 */ /* 0x000fea0003800000 */
.L_x_95:
[----:B------:R-:W-:Y:S02]  /*7850*/  ISETP.NE.AND P0, PT, R87, RZ, PT ;  /* 0x000000ff5700720c */ /* 0x000fe40003f05270 */
[----:B------:R-:W-:Y:S11]  /*7860*/  IADD3 R84, PT, PT, R84, 0x1, RZ ;  /* 0x0000000154547810 */ /* 0x000ff60007ffe0ff */
[----:B-1----:R-:W-:Y:S01]  /*7870*/  @P0 IMAD.IADD R0, R75, 0x1, R2 ;  /* 0x000000014b000824 */ /* 0x002fe200078e0202 */
[----:B------:R-:W-:Y:S05]  /*7880*/  @P0 WARPSYNC.ALL ;  /* 0x0000000000000948 */ /* 0x000fea0003800000 */
[----:B------:R2:W3:Y:S04]  /*7890*/  @P0 LDSM.16.M88.4 R56, [R5+UR48+0x400] ;  /* 0x000400300538083b */ /* 0x0004e80008000200 */
[----:B------:R2:W4:Y:S04]  /*78a0*/  @P0 LDSM.16.M88.4 R52, [R4+0x400] ;  /* 0x000400000434083b */ /* 0x0005280000000200 */
[----:B------:R2:W1:Y:S04]  /*78b0*/  @P0 LDSM.16.M88.4 R48, [R2+0x400] ;  /* 0x000400000230083b */ /* 0x0004680000000200 */
[----:B------:R2:W1:Y:S02]  /*78c0*/  @P0 LDSM.16.M88.4 R44, [R0+0x400] ;  /* 0x00040000002c083b */ /* 0x0004640000000200 */
.L_x_94:
[----:B------:R-:W-:Y:S05]  /*78d0*/  BSYNC B1 ;  /* 0x0000000000017941 */ /* 0x000fea0003800000 */
.L_x_93:
[----:B------:R-:W-:Y:S05]  /*78e0*/  VIADD R3, R25, 0x20 ;  /* 0x0000002019037836 */ /* 0x000fea0000000000 */
[----:B------:R-:W-:Y:S04]  /*78f0*/  SHF.R.U32.HI R3, RZ, 0x15, R3 ;  /* 0x00000015ff037819 */ /* 0x000fe80000011603 */
[----:B------:R-:W-:Y:S11]  /*7900*/  LOP3.LUT P0, RZ, R3, 0x3, R70, 0x48, !PT ;  /* 0x0000000303ff7812 */ /* 0x000ff60007804846 */
[----:B------:R-:W-:Y:S02]  /*7910*/  @!UPT UIADD3 URZ, UPT, UPT, URZ, URZ, URZ ;  /* 0x000000fffffff290 */ /* 0x000fe4000fffe0ff */
[----:B------:R-:W-:Y:S05]  /*7920*/  @!P0 BRA `(.L_x_98) ;  /* 0x0000000000408947 */ /* 0x000fea0003800000 */
[----:B------:R-:W5:Y:S01]  /*7930*/  LDCU.64 UR8, c[0x4][0x70] ;  /* 0x01000e00ff0877ac */ /* 0x000f620008000a00 */
[----:B------:R-:W-:Y:S01]  /*7940*/  MOV R3, 0x0 ;  /* 0x0000000000037802 */ /* 0x000fe20000000f00 */
[----:B------:R-:W-:Y:S02]  /*7950*/  HFMA2 R12, -RZ, RZ, 0, 5.9604644775390625e-08 ;  /* 0x00000001ff0c7431 */ /* 0x000fe400000001ff */
[----:B------:R-:W-:Y:S02]  /*7960*/  IMAD.MOV.U32 R8, RZ, RZ, 0x192 ;  /* 0x00000192ff087424 */ /* 0x000fe400078e00ff */
[----:B------:R-:W-:Y:S01]  /*7970*/  IMAD.MOV.U32 R13, RZ, RZ, RZ ;  /* 0x000000ffff0d7224 */ /* 0x000fe200078e00ff */
[----:B------:R-:W3:Y:S01]  /*7980*/  LDCU.64 UR6, c[0x4][0x78] ;  /* 0x01000f00ff0677ac */ /* 0x000ee20008000a00 */
[----:B--2---:R-:W2:Y:S01]  /*7990*/  LDC.64 R2, c[0x4][R3] ;  /* 0x0100000003027b82 */ /* 0x004ea20000000a00 */
[----:B------:R-:W4:Y:S01]  /*79a0*/  LDCU.64 UR4, c[0x4][0x10] ;  /* 0x01000200ff0477ac */ /* 0x000f220008000a00 */
[----:B-----5:R-:W-:Y:S01]  /*79b0*/  MOV R5, UR9 ;  /* 0x0000000900057c02 */ /* 0x020fe20008000f00 */
[----:B------:R-:W-:Y:S01]  /*79c0*/  IMAD.U32 R4, RZ, RZ, UR8 ;  /* 0x00000008ff047e24 */ /* 0x000fe2000f8e00ff */
[----:B---3--:R-:W-:Y:S01]  /*79d0*/  MOV R7, UR7 ;  /* 0x0000000700077c02 */ /* 0x008fe20008000f00 */
[----:B------:R-:W-:Y:S01]  /*79e0*/  IMAD.U32 R6, RZ, RZ, UR6 ;  /* 0x00000006ff067e24 */ /* 0x000fe2000f8e00ff */
[----:B----4-:R-:W-:Y:S01]  /*79f0*/  MOV R11, UR5 ;  /* 0x00000005000b7c02 */ /* 0x010fe20008000f00 */
[----:B------:R-:W-:Y:S02]  /*7a00*/  IMAD.U32 R10, RZ, RZ, UR4 ;  /* 0x00000004ff0a7e24 */ /* 0x000fe4000f8e00ff */
[----:B------:R-:W-:Y:S07]  /*7a10*/  LEPC R20, `(.L_x_98) ;  /* 0x000000001014794e */ /* 0x000fee0000000000 */
[----:B-12---:R-:W-:Y:S05]  /*7a20*/  CALL.ABS.NOINC R2 ;  /* 0x0000000002007343 */ /* 0x006fea0003c00000 */
.L_x_98:
[----:B---3--:R-:W-:Y:S01]  /*7a30*/  LOP3.LUT R20, R56, 0xffffe000, RZ, 0xc0, !PT ;  /* 0xffffe00038147812 */ /* 0x008fe200078ec0ff */
[----:B------:R-:W-:Y:S05]  /*7a40*/  WARPSYNC.ALL ;  /* 0x0000000000007948 */ /* 0x000fea0003800000 */
[----:B------:R-:W-:Y:S01]  /*7a50*/  R2UR UR4, R25 ;  /* 0x00000000190472ca */ /* 0x000fe200000e0000 */
[----:B------:R-:W3:Y:S01]  /*7a60*/  S2R R88, SR_CgaCtaId ;  /* 0x0000000000587919 */ /* 0x000ee20000008800 */
[----:B------:R-:W-:Y:S01]  /*7a70*/  LOP3.LUT R21, R57, 0xffffe000, RZ, 0xc0, !PT ;  /* 0xffffe00039157812 */ /* 0x000fe200078ec0ff */
[----:B------:R-:W-:Y:S01]  /*7a80*/  IMAD.U32 R40, RZ, RZ, UR50 ;  /* 0x00000032ff287e24 */ /* 0x000fe2000f8e00ff */
[----:B------:R-:W-:Y:S01]  /*7a90*/  LOP3.LUT R41, R58, 0xffffe000, RZ, 0xc0, !PT ;  /* 0xffffe0003a297812 */ /* 0x000fe200078ec0ff */
[----:B------:R-:W-:Y:S01]  /*7aa0*/  BSSY.RECONVERGENT B0, `(.L_x_99) ;  /* 0x000005a000007945 */ /* 0x000fe20003800200 */
[----:B-1----:R-:W-:Y:S02]  /*7ab0*/  LOP3.LUT R26, R48, 0xffffe000, RZ, 0xc0, !PT ;  /* 0xffffe000301a7812 */ /* 0x002fe400078ec0ff */
[----:B------:R-:W-:Y:S02]  /*7ac0*/  ISETP.NE.AND P6, PT, R78, RZ, PT ;  /* 0x000000ff4e00720c */ /* 0x000fe40003fc5270 */
[----:B------:R-:W-:Y:S03]  /*7ad0*/  ISETP.NE.AND P0, PT, R68, RZ, PT ;  /* 0x000000ff4400720c */ /* 0x000fe60003f05270 */
[----:B--2---:R-:W1:Y:S08]  /*7ae0*/  LDTM.16dp128bit.x8 R4, tmem[UR4+0x20] ;  /* 0x00002004000479ee */ /* 0x004e700008180000 */
[----:B------:R-:W-:Y:S02]  /*7af0*/  @P6 LEA R40, R40, UR48, 0x3 ;  /* 0x0000003028286c11 */ /* 0x000fe4000f8e18ff */
[----:B------:R-:W-:Y:S03]  /*7b00*/  @P6 SHF.L.U32 R93, R66, 0x1f, RZ ;  /* 0x0000001f425d6819 */ /* 0x000fe600000006ff */
[----:B------:R-:W-:Y:S01]  /*7b10*/  @P6 VIADD R91, R40, 0x60 ;  /* 0x00000060285b6836 */ /* 0x000fe20000000000 */
[----:B------:R-:W-:Y:S04]  /*7b20*/  LEA R40, R84, UR48, 0x3 ;  /* 0x0000003054287c11 */ /* 0x000fe8000f8e18ff */
[----:B---3--:R-:W-:Y:S01]  /*7b30*/  @P6 PRMT R91, R88, 0x654, R91 ;  /* 0x00000654585b6816 */ /* 0x008fe2000000005b */
[C---:B-1----:R-:W-:Y:S01]  /*7b40*/  FMUL R0, R24.reuse, R4 ;  /* 0x0000000418007220 */ /* 0x042fe20000400000 */
[C---:B------:R-:W-:Y:S01]  /*7b50*/  FMUL R2, R24.reuse, R5 ;  /* 0x0000000518027220 */ /* 0x040fe20000400000 */
[C---:B------:R-:W-:Y:S01]  /*7b60*/  FMUL R3, R24.reuse, R10 ;  /* 0x0000000a18037220 */ /* 0x040fe20000400000 */
[----:B------:R-:W-:Y:S01]  /*7b70*/  FMUL R4, R24, R11 ;  /* 0x0000000b18047220 */ /* 0x000fe20000400000 */
[C---:B------:R-:W-:Y:S01]  /*7b80*/  FFMA R28, R27.reuse, R20, R0 ;  /* 0x000000141b1c7223 */ /* 0x040fe20000000000 */
[----:B----4-:R-:W-:Y:S01]  /*7b90*/  LOP3.LUT R20, R52, 0xffffe000, RZ, 0xc0, !PT ;  /* 0xffffe00034147812 */ /* 0x010fe200078ec0ff */
        /* <DEDUP_REMOVED lines=8> */
[----:B------:R-:W-:Y:S01]  /*7c20*/  FFMA R31, R27, R21, R2 ;  /* 0x000000151b1f7223 */ /* 0x000fe20000000002 */
[----:B------:R-:W-:Y:S01]  /*7c30*/  LOP3.LUT R21, R53, 0xffffe000, RZ, 0xc0, !PT ;  /* 0xffffe00035157812 */ /* 0x000fe200078ec0ff */
[C---:B------:R-:W-:Y:S01]  /*7c40*/  FMUL R0, R24.reuse, R8 ;  /* 0x0000000818007220 */ /* 0x040fe20000400000 */
[----:B------:R-:W-:Y:S01]  /*7c50*/  F2FP.TF32.F32.PACK_B R30, R30 ;  /* 0x0000001eff1e723e */ /* 0x000fe200024050ff */
[----:B------:R-:W-:Y:S01]  /*7c60*/  FMUL R2, R24, R9 ;  /* 0x0000000918027220 */ /* 0x000fe20000400000 */
[----:B------:R-:W-:Y:S01]  /*7c70*/  F2FP.TF32.F32.PACK_B R31, R31 ;  /* 0x0000001fff1f723e */ /* 0x000fe200024050ff */
[C---:B------:R-:W-:Y:S01]  /*7c80*/  FFMA R32, R27.reuse, R20, R0 ;  /* 0x000000141b207223 */ /* 0x040fe20000000000 */
[----:B------:R-:W-:Y:S01]  /*7c90*/  LOP3.LUT R20, R54, 0xffffe000, RZ, 0xc0, !PT ;  /* 0xffffe00036147812 */ /* 0x000fe200078ec0ff */
[----:B------:R-:W-:Y:S01]  /*7ca0*/  FFMA R33, R27, R21, R2 ;  /* 0x000000151b217223 */ /* 0x000fe20000000002 */
[----:B------:R-:W-:Y:S01]  /*7cb0*/  LOP3.LUT R21, R49, 0xffffe000, RZ, 0xc0, !PT ;  /* 0xffffe00031157812 */ /* 0x000fe200078ec0ff */
[----:B------:R1:W-:Y:S01]  /*7cc0*/  STSM.16.M88.4 [R80+0x2400], R28 ;  /* 0x0024001c50007844 */ /* 0x0003e20000000200 */
[----:B------:R-:W-:Y:S01]  /*7cd0*/  F2FP.TF32.F32.PACK_B R32, R32 ;  /* 0x00000020ff20723e */ /* 0x000fe200024050ff */
[C---:B------:R-:W-:Y:S01]  /*7ce0*/  FFMA R34, R27.reuse, R20, R3 ;  /* 0x000000141b227223 */ /* 0x040fe20000000003 */
[----:B------:R-:W-:Y:S01]  /*7cf0*/  LOP3.LUT R20, R50, 0xffffe000, RZ, 0xc0, !PT ;  /* 0xffffe00032147812 */ /* 0x000fe200078ec0ff */
[C---:B------:R-:W-:Y:S01]  /*7d00*/  FMUL R5, R24.reuse, R12 ;  /* 0x0000000c18057220 */ /* 0x040fe20000400000 */
[----:B------:R-:W-:Y:S01]  /*7d10*/  F2FP.TF32.F32.PACK_B R33, R33 ;  /* 0x00000021ff21723e */ /* 0x000fe200024050ff */
[C---:B------:R-:W-:Y:S01]  /*7d20*/  FMUL R6, R24.reuse, R13 ;  /* 0x0000000d18067220 */ /* 0x040fe20000400000 */
[----:B------:R-:W-:Y:S01]  /*7d30*/  F2FP.TF32.F32.PACK_B R34, R34 ;  /* 0x00000022ff22723e */ /* 0x000fe200024050ff */
[----:B------:R-:W-:Y:S01]  /*7d40*/  FMUL R7, R24, R14 ;  /* 0x0000000e18077220 */ /* 0x000fe20000400000 */
[----:B------:R-:W-:Y:S01]  /*7d50*/  FFMA R35, R27, R41, R4 ;  /* 0x000000291b237223 */ /* 0x000fe20000000004 */
[----:B------:R-:W-:Y:S01]  /*7d60*/  LOP3.LUT R41, R51, 0xffffe000, RZ, 0xc0, !PT ;  /* 0xffffe00033297812 */ /* 0x000fe200078ec0ff */
[C---:B------:R-:W-:Y:S01]  /*7d70*/  FFMA R36, R27.reuse, R26, R5 ;  /* 0x0000001a1b247223 */ /* 0x040fe20000000005 */
[----:B------:R-:W-:Y:S01]  /*7d80*/  LOP3.LUT R26, R46, 0xffffe000, RZ, 0xc0, !PT ;  /* 0xffffe0002e1a7812 */ /* 0x000fe200078ec0ff */
[C---:B------:R-:W-:Y:S01]  /*7d90*/  FFMA R37, R27.reuse, R21, R6 ;  /* 0x000000151b257223 */ /* 0x040fe20000000006 */
[----:B------:R-:W-:Y:S01]  /*7da0*/  FMUL R8, R24, R15 ;  /* 0x0000000f18087220 */ /* 0x000fe20000400000 */
[----:B------:R-:W-:Y:S01]  /*7db0*/  FFMA R38, R27, R20, R7 ;  /* 0x000000141b267223 */ /* 0x000fe20000000007 */
[----:B------:R-:W-:Y:S01]  /*7dc0*/  LOP3.LUT R20, R44, 0xffffe000, RZ, 0xc0, !PT ;  /* 0xffffe0002c147812 */ /* 0x000fe200078ec0ff */
[C---:B------:R-:W-:Y:S01]  /*7dd0*/  FMUL R9, R24.reuse, R16 ;  /* 0x0000001018097220 */ /* 0x040fe20000400000 */
[----:B------:R-:W-:Y:S01]  /*7de0*/  LOP3.LUT R21, R45, 0xffffe000, RZ, 0xc0, !PT ;  /* 0xffffe0002d157812 */ /* 0x000fe200078ec0ff */
[----:B------:R-:W-:Y:S01]  /*7df0*/  FFMA R39, R27, R41, R8 ;  /* 0x000000291b277223 */ /* 0x000fe20000000008 */
[C---:B------:R-:W-:Y:S01]  /*7e00*/  FMUL R10, R24.reuse, R17 ;  /* 0x00000011180a7220 */ /* 0x040fe20000400000 */
[C---:B------:R-:W-:Y:S01]  /*7e10*/  FMUL R11, R24.reuse, R18 ;  /* 0x00000012180b7220 */ /* 0x040fe20000400000 */
[----:B------:R-:W-:Y:S01]  /*7e20*/  LOP3.LUT R41, R47, 0xffffe000, RZ, 0xc0, !PT ;  /* 0xffffe0002f297812 */ /* 0x000fe200078ec0ff */
[----:B------:R-:W-:Y:S01]  /*7e30*/  FMUL R12, R24, R19 ;  /* 0x00000013180c7220 */ /* 0x000fe20000400000 */
[----:B------:R-:W-:Y:S02]  /*7e40*/  F2FP.TF32.F32.PACK_B R35, R35 ;  /* 0x00000023ff23723e */ /* 0x000fe400024050ff */
[----:B------:R-:W-:Y:S02]  /*7e50*/  F2FP.TF32.F32.PACK_B R36, R36 ;  /* 0x00000024ff24723e */ /* 0x000fe400024050ff */
[----:B------:R-:W-:Y:S01]  /*7e60*/  F2FP.TF32.F32.PACK_B R37, R37 ;  /* 0x00000025ff25723e */ /* 0x000fe200024050ff */
[----:B------:R2:W-:Y:S01]  /*7e70*/  STSM.16.M88.4 [R79+0x2400], R32 ;  /* 0x002400204f007844 */ /* 0x0005e20000000200 */
[----:B------:R-:W-:Y:S01]  /*7e80*/  F2FP.TF32.F32.PACK_B R38, R38 ;  /* 0x00000026ff26723e */ /* 0x000fe200024050ff */
[C---:B-1----:R-:W-:Y:S01]  /*7e90*/  FFMA R28, R27.reuse, R20, R9 ;  /* 0x000000141b1c7223 */ /* 0x042fe20000000009 */
[C---:B------:R-:W-:Y:S01]  /*7ea0*/  FFMA R29, R27.reuse, R21, R10 ;  /* 0x000000151b1d7223 */ /* 0x040fe2000000000a */
[C---:B------:R-:W-:Y:S01]  /*7eb0*/  FFMA R30, R27.reuse, R26, R11 ;  /* 0x0000001a1b1e7223 */ /* 0x040fe2000000000b */
[----:B------:R-:W-:Y:S01]  /*7ec0*/  FFMA R31, R27, R41, R12 ;  /* 0x000000291b1f7223 */ /* 0x000fe2000000000c */
[----:B------:R-:W-:Y:S02]  /*7ed0*/  F2FP.TF32.F32.PACK_B R39, R39 ;  /* 0x00000027ff27723e */ /* 0x000fe400024050ff */
[----:B------:R-:W-:Y:S02]  /*7ee0*/  F2FP.TF32.F32.PACK_B R28, R28 ;  /* 0x0000001cff1c723e */ /* 0x000fe400024050ff */
[----:B------:R-:W-:Y:S01]  /*7ef0*/  F2FP.TF32.F32.PACK_B R29, R29 ;  /* 0x0000001dff1d723e */ /* 0x000fe200024050ff */
[----:B------:R2:W-:Y:S01]  /*7f00*/  STSM.16.M88.4 [R82+0x2000], R36 ;  /* 0x0020002452007844 */ /* 0x0005e20000000200 */
[----:B------:R-:W-:Y:S02]  /*7f10*/  F2FP.TF32.F32.PACK_B R30, R30 ;  /* 0x0000001eff1e723e */ /* 0x000fe400024050ff */
[----:B------:R-:W-:Y:S05]  /*7f20*/  F2FP.TF32.F32.PACK_B R31, R31 ;  /* 0x0000001fff1f723e */ /* 0x000fea00024050ff */
[----:B------:R2:W-:Y:S01]  /*7f30*/  STSM.16.M88.4 [R81+0x2000], R28 ;  /* 0x0020001c51007844 */ /* 0x0005e20000000200 */
[----:B------:R-:W-:Y:S01]  /*7f40*/  @!PT LDS RZ, [RZ] ;  /* 0x00000000fffff984 */ /* 0x000fe20000000800 */
[----:B------:R-:W-:Y:S01]  /*7f50*/  @!PT LDS RZ, [RZ] ;  /* 0x00000000fffff984 */ /* 0x000fe20000000800 */
[----:B------:R-:W-:Y:S01]  /*7f60*/  @!PT LDS RZ, [RZ] ;  /* 0x00000000fffff984 */ /* 0x000fe20000000800 */
[----:B------:R-:W-:Y:S01]  /*7f70*/  @!PT LDS RZ, [RZ] ;  /* 0x00000000fffff984 */ /* 0x000fe20000000800 */
[----:B------:R1:W-:Y:S07]  /*7f80*/  MEMBAR.ALL.CTA ;  /* 0x0000000000007992 */ /* 0x0003ee0000008000 */
[----:B-1----:R-:W1:Y:S02]  /*7f90*/  FENCE.VIEW.ASYNC.S ;  /* 0x00000000000073c6 */ /* 0x002e640000000000 */
[----:B-1----:R-:W-:Y:S06]  /*7fa0*/  BAR.SYNC.DEFER_BLOCKING 0x1, 0x80 ;  /* 0x0042000000007b1d */ /* 0x002fec0000010000 */
[----:B------:R-:W-:Y:S05]  /*7fb0*/  @P0 BRA `(.L_x_100) ;  /* 0x0000000000200947 */ /* 0x000fea0003800000 */
[----:B------:R-:W1:Y:S01]  /*7fc0*/  LDCU.64 UR6, c[0x0][0x348] ;  /* 0x00006900ff0677ac */ /* 0x000e620008000a00 */
[----:B------:R-:W-:Y:S02]  /*7fd0*/  UIADD3 UR40, UPT, UPT, UR48, 0x2400, URZ ;  /* 0x0000240030287890 */ /* 0x000fe4000fffe0ff */
[----:B------:R-:W-:Y:S02]  /*7fe0*/  UIADD3 UR41, UPT, UPT, UR51, 0x20, URZ ;  /* 0x0000002033297890 */ /* 0x000fe4000fffe0ff */
[----:B-1----:R-:W-:Y:S04]  /*7ff0*/  UIADD3 UR4, UP0, UPT, UR6, 0x680, URZ ;  /* 0x0000068006047890 */ /* 0x002fe8000ff1e0ff */
[----:B------:R-:W-:Y:S09]  /*8000*/  UIADD3.X UR5, UPT, UPT, URZ, UR7, URZ, UP0, !UPT ;  /* 0x00000007ff057290 */ /* 0x000ff200087fe4ff */
[----:B------:R1:W-:Y:S01]  /*8010*/  UTMASTG.4D [UR40], [UR4] ;  /* 0x00000028040073b5 */ /* 0x0003e20008018000 */
[----:B------:R0:W-:Y:S01]  /*8020*/  UTMACMDFLUSH ;  /* 0x00000000000079b7 */ /* 0x0001e20000000000 */
[----:B-1----:R-:W-:Y:S04]  /*8030*/  DEPBAR.LE SB0, 0x1 ;  /* 0x000080400000791a */ /* 0x002fe80000000000 */
.L_x_100:
[----:B------:R-:W-:Y:S05]  /*8040*/  BSYNC.RECONVERGENT B0 ;  /* 0x0000000000007941 */ /* 0x000fea0003800200 */
.L_x_99:
[----:B------:R-:W-:Y:S01]  /*8050*/  BAR.SYNC.DEFER_BLOCKING 0x1, 0x80 ;  /* 0x0042000000007b1d */ /* 0x000fe20000010000 */
[----:B------:R-:W-:Y:S04]  /*8060*/  UIADD3 UR4, UPT, UPT, UR50, 0x1, URZ ;  /* 0x0000000132047890 */ /* 0x000fe8000fffe0ff */
[----:B------:R-:W-:Y:S04]  /*8070*/  UISETP.NE.AND UP0, UPT, UR4, 0x4, UPT ;  /* 0x000000040400788c */ /* 0x000fe8000bf05270 */
[----:B------:R-:W-:Y:S01]  /*8080*/  USEL UR49, UR4, URZ, UP0 ;  /* 0x000000ff04317287 */ /* 0x000fe20008000000 */
[----:B------:R1:W-:Y:S01]  /*8090*/  @P6 SYNCS.ARRIVE.TRANS64.RED.A1T0 RZ, [R91+URZ], RZ ;  /* 0x000000ff5bff69a7 */ /* 0x0003e200081004ff */
[----:B------:R-:W-:Y:S01]  /*80a0*/  BSSY B1, `(.L_x_101) ;  /* 0x0000018000017945 */ /* 0x000fe20003800000 */
[----:B------:R-:W3:Y:S02]  /*80b0*/  @P6 SYNCS.PHASECHK.TRANS64.TRYWAIT P0, [R40+URZ+0x40], R93 ;  /* 0x0000405d280065a7 */ /* 0x000ee400080011ff */
[----:B---3--:R-:W-:Y:S01]  /*80c0*/  @P6 SEL R86, RZ, 0x1, !P0 ;  /* 0x00000001ff566807 */ /* 0x008fe20004000000 */
[----:B-1----:R-:W-:Y:S06]  /*80d0*/  @!P6 BRA `(.L_x_102) ;  /* 0x000000000050e947 */ /* 0x002fec0003800000 */
        /* <DEDUP_REMOVED lines=8> */
[----:B------:R-:W-:Y:S04]  /*8160*/  SHF.L.U32 R5, R66, 0x1f, RZ ;  /* 0x0000001f42057819 */ /* 0x000fe800000006ff */
[----:B------:R-:W1:Y:S02]  /*8170*/  SYNCS.PHASECHK.TRANS64.TRYWAIT P0, [R40+URZ+0x40], R5 ;  /* 0x00004005280075a7 */ /* 0x000e6400080011ff */
[----:B-1----:R-:W-:Y:S05]  /*8180*/  @!P0 BRA `(.L_x_105) ;  /* 0x0000001c008c8947 */ /* 0x002fea0003800000 */
.L_x_104:
[----:B------:R-:W-:Y:S05]  /*8190*/  BSYNC B0 ;  /* 0x0000000000007941 */ /* 0x000fea0003800000 */
.L_x_103:
[----:B------:R-:W-:Y:S02]  /*81a0*/  ISETP.NE.AND P0, PT, R87, RZ, PT ;  /* 0x000000ff5700720c */ /* 0x000fe40003f05270 */
[----:B------:R-:W-:Y:S11]  /*81b0*/  IADD3 R84, PT, PT, R84, 0x1, RZ ;  /* 0x0000000154547810 */ /* 0x000ff60007ffe0ff */
[----:B------:R-:W-:Y:S01]  /*81c0*/  @P0 IMAD.IADD R4, R75, 0x1, R0 ;  /* 0x000000014b040824 */ /* 0x000fe200078e0200 */
[----:B------:R-:W-:Y:S05]  /*81d0*/  @P0 WARPSYNC.ALL ;  /* 0x0000000000000948 */ /* 0x000fea0003800000 */
[----:B------:R3:W4:Y:S04]  /*81e0*/  @P0 LDSM.16.M88.4 R56, [R3+UR48+0x400] ;  /* 0x000400300338083b */ /* 0x0007280008000200 */
[----:B------:R3:W1:Y:S04]  /*81f0*/  @P0 LDSM.16.M88.4 R52, [R2+0x400] ;  /* 0x000400000234083b */ /* 0x0006680000000200 */
[----:B------:R3:W1:Y:S04]  /*8200*/  @P0 LDSM.16.M88.4 R48, [R0+0x400] ;  /* 0x000400000030083b */ /* 0x0006680000000200 */
[----:B------:R3:W1:Y:S02]  /*8210*/  @P0 LDSM.16.M88.4 R44, [R4+0x400] ;  /* 0x00040000042c083b */ /* 0x0006640000000200 */
.L_x_102:
[----:B------:R-:W-:Y:S05]  /*8220*/  BSYNC B1 ;  /* 0x0000000000017941 */ /* 0x000fea0003800000 */
.L_x_101:
[----:B---3--:R-:W-:Y:S05]  /*8230*/  VIADD R3, R25, 0x40 ;  /* 0x0000004019037836 */ /* 0x008fea0000000000 */
[----:B------:R-:W-:Y:S04]  /*8240*/  SHF.R.U32.HI R3, RZ, 0x15, R3 ;  /* 0x00000015ff037819 */ /* 0x000fe80000011603 */
[----:B------:R-:W-:Y:S11]  /*8250*/  LOP3.LUT P0, RZ, R3, 0x3, R70, 0x48, !PT ;  /* 0x0000000303ff7812 */ /* 0x000ff60007804846 */
[----:B------:R-:W-:Y:S02]  /*8260*/  @!UPT UIADD3 URZ, UPT, UPT, URZ, URZ, URZ ;  /* 0x000000fffffff290 */ /* 0x000fe4000fffe0ff */
[----:B------:R-:W-:Y:S05]  /*8270*/  @!P0 BRA `(.L_x_106) ;  /* 0x0000000000408947 */ /* 0x000fea0003800000 */
[----:B------:R-:W1:Y:S01]  /*8280*/  LDCU.64 UR8, c[0x4][0x70] ;  /* 0x01000e00ff0877ac */ /* 0x000e620008000a00 */
[----:B------:R-:W-:Y:S01]  /*8290*/  MOV R3, 0x0 ;  /* 0x0000000000037802 */ /* 0x000fe20000000f00 */
[----:B------:R-:W-:Y:S02]  /*82a0*/  HFMA2 R12, -RZ, RZ, 0, 5.9604644775390625e-08 ;  /* 0x00000001ff0c7431 */ /* 0x000fe400000001ff */
[----:B------:R-:W-:Y:S02]  /*82b0*/  IMAD.MOV.U32 R8, RZ, RZ, 0x192 ;  /* 0x00000192ff087424 */ /* 0x000fe400078e00ff */
[----:B------:R-:W-:Y:S01]  /*82c0*/  IMAD.MOV.U32 R13, RZ, RZ, RZ ;  /* 0x000000ffff0d7224 */ /* 0x000fe200078e00ff */
[----:B------:R-:W3:Y:S01]  /*82d0*/  LDCU.64 UR6, c[0x4][0x78] ;  /* 0x01000f00ff0677ac */ /* 0x000ee20008000a00 */
[----:B------:R-:W2:Y:S01]  /*82e0*/  LDC.64 R2, c[0x4][R3] ;  /* 0x0100000003027b82 */ /* 0x000ea20000000a00 */
[----:B------:R-:W5:Y:S01]  /*82f0*/  LDCU.64 UR4, c[0x4][0x10] ;  /* 0x01000200ff0477ac */ /* 0x000f620008000a00 */
[----:B-1----:R-:W-:Y:S01]  /*8300*/  MOV R5, UR9 ;  /* 0x0000000900057c02 */ /* 0x002fe20008000f00 */
[----:B------:R-:W-:Y:S01]  /*8310*/  IMAD.U32 R4, RZ, RZ, UR8 ;  /* 0x00000008ff047e24 */ /* 0x000fe2000f8e00ff */
[----:B---3--:R-:W-:Y:S01]  /*8320*/  MOV R7, UR7 ;  /* 0x0000000700077c02 */ /* 0x008fe20008000f00 */
[----:B------:R-:W-:Y:S01]  /*8330*/  IMAD.U32 R6, RZ, RZ, UR6 ;  /* 0x00000006ff067e24 */ /* 0x000fe2000f8e00ff */
[----:B-----5:R-:W-:Y:S01]  /*8340*/  MOV R11, UR5 ;  /* 0x00000005000b7c02 */ /* 0x020fe20008000f00 */
[----:B------:R-:W-:Y:S02]  /*8350*/  IMAD.U32 R10, RZ, RZ, UR4 ;  /* 0x00000004ff0a7e24 */ /* 0x000fe4000f8e00ff */
[----:B------:R-:W-:Y:S07]  /*8360*/  LEPC R20, `(.L_x_106) ;  /* 0x000000001014794e */ /* 0x000fee0000000000 */
[----:B--2-4-:R-:W-:Y:S05]  /*8370*/  CALL.ABS.NOINC R2 ;  /* 0x0000000002007343 */ /* 0x014fea0003c00000 */
.L_x_106:
[----:B----4-:R-:W-:Y:S01]  /*8380*/  LOP3.LUT R20, R56, 0xffffe000, RZ, 0xc0, !PT ;  /* 0xffffe00038147812 */ /* 0x010fe200078ec0ff */
[----:B------:R-:W-:Y:S05]  /*8390*/  WARPSYNC.ALL ;  /* 0x0000000000007948 */ /* 0x000fea0003800000 */
[----:B------:R-:W-:Y:S01]  /*83a0*/  R2UR UR4, R25 ;  /* 0x00000000190472ca */ /* 0x000fe200000e0000 */
[----:B------:R-:W-:Y:S01]  /*83b0*/  IMAD.U32 R90, RZ, RZ, UR49 ;  /* 0x00000031ff5a7e24 */ /* 0x000fe2000f8e00ff */
[----:B------:R-:W-:Y:S01]  /*83c0*/  LOP3.LUT R21, R57, 0xffffe000, RZ, 0xc0, !PT ;  /* 0xffffe00039157812 */ /* 0x000fe200078ec0ff */
[----:B------:R-:W-:Y:S01]  /*83d0*/  BSSY.RECONVERGENT B0, `(.L_x_107) ;  /* 0x000005b000007945 */ /* 0x000fe20003800200 */
[----:B------:R-:W-:Y:S02]  /*83e0*/  LOP3.LUT R41, R58, 0xffffe000, RZ, 0xc0, !PT ;  /* 0xffffe0003a297812 */ /* 0x000fe400078ec0ff */
[----:B-1----:R-:W-:Y:S02]  /*83f0*/  LOP3.LUT R26, R54, 0xffffe000, RZ, 0xc0, !PT ;  /* 0xffffe000361a7812 */ /* 0x002fe400078ec0ff */
[----:B------:R-:W-:Y:S02]  /*8400*/  LOP3.LUT R40, R50, 0xffffe000, RZ, 0xc0, !PT ;  /* 0xffffe00032287812 */ /* 0x000fe400078ec0ff */
[----:B------:R-:W-:Y:S02]  /*8410*/  ISETP.NE.AND P6, PT, R78, RZ, PT ;  /* 0x000000ff4e00720c */ /* 0x000fe40003fc5270 */
[----:B------:R-:W-:Y:S01]  /*8420*/  ISETP.NE.AND P0, PT, R68, RZ, PT ;  /* 0x000000ff4400720c */ /* 0x000fe20003f05270 */
[----:B------:R-:W1:Y:S01]  /*8430*/  LDTM.16dp128bit.x8 R4, tmem[UR4+0x40] ;  /* 0x00004004000479ee */ /* 0x000e620008180000 */
[----:B------:R-:W-:Y:S09]  /*8440*/  LEA R93, R84, UR48, 0x3 ;  /* 0x00000030545d7c11 */ /* 0x000ff2000f8e18ff */
[----:B------:R-:W-:Y:S05]  /*8450*/  @P6 LEA R90, R90, UR48, 0x3 ;  /* 0x000000305a5a6c11 */ /* 0x000fea000f8e18ff */
[----:B------:R-:W-:Y:S01]  /*8460*/  @P6 VIADD R91, R90, 0x60 ;  /* 0x000000605a5b6836 */ /* 0x000fe20000000000 */
[----:B------:R-:W-:Y:S04]  /*8470*/  @P6 SHF.L.U32 R90, R66, 0x1f, RZ ;  /* 0x0000001f425a6819 */ /* 0x000fe800000006ff */
[----:B------:R-:W-:Y:S01]  /*8480*/  @P6 PRMT R91, R88, 0x654, R91 ;  /* 0x00000654585b6816 */ /* 0x000fe2000000005b */
[C---:B-1----:R-:W-:Y:S01]  /*8490*/  FMUL R0, R24.reuse, R4 ;  /* 0x0000000418007220 */ /* 0x042fe20000400000 */
[C---:B------:R-:W-:Y:S01]  /*84a0*/  FMUL R2, R24.reuse, R5 ;  /* 0x0000000518027220 */ /* 0x040fe20000400000 */
[C---:B------:R-:W-:Y:S01]  /*84b0*/  FMUL R3, R24.reuse, R10 ;  /* 0x0000000a18037220 */ /* 0x040fe20000400000 */
[----:B------:R-:W-:Y:S01]  /*84c0*/  FMUL R4, R24, R11 ;  /* 0x0000000b18047220 */ /* 0x000fe20000400000 */
[C---:B--2---:R-:W-:Y:S01]  /*84d0*/  FFMA R28, R27.reuse, R20, R0 ;  /* 0x000000141b1c7223 */ /* 0x044fe20000000000 */
[----:B------:R-:W-:Y:S01]  /*84e0*/  LOP3.LUT R20, R52, 0xffffe000, RZ, 0xc0, !PT ;  /* 0xffffe00034147812 */ /* 0x000fe200078ec0ff */
        /* <DEDUP_REMOVED lines=14> */
[----:B------:R-:W-:Y:S01]  /*85d0*/  FFMA R32, R27, R20, R0 ;  /* 0x000000141b207223 */ /* 0x000fe20000000000 */
        /* <DEDUP_REMOVED lines=12> */
[C---:B------:R-:W-:Y:S01]  /*86a0*/  FFMA R35, R27.reuse, R20, R4 ;  /* 0x000000141b237223 */ /* 0x040fe20000000004 */
[----:B------:R-:W-:Y:S01]  /*86b0*/  LOP3.LUT R20, R44, 0xffffe000, RZ, 0xc0, !PT ;  /* 0xffffe0002c147812 */ /* 0x000fe200078ec0ff */
[C---:B------:R-:W-:Y:S01]  /*86c0*/  FMUL R8, R24.reuse, R15 ;  /* 0x0000000f18087220 */ /* 0x040fe20000400000 */
[C---:B------:R-:W-:Y:S01]  /*86d0*/  FFMA R36, R27.reuse, R26, R5 ;  /* 0x0000001a1b247223 */ /* 0x040fe20000000005 */
[C---:B------:R-:W-:Y:S01]  /*86e0*/  FFMA R37, R27.reuse, R21, R6 ;  /* 0x000000151b257223 */ /* 0x040fe20000000006 */
[----:B------:R-:W-:Y:S01]  /*86f0*/  FFMA R38, R27, R40, R7 ;  /* 0x000000281b267223 */ /* 0x000fe20000000007 */
[C---:B------:R-:W-:Y:S01]  /*8700*/  FMUL R9, R24.reuse, R16 ;  /* 0x0000001018097220 */ /* 0x040fe20000400000 */
[----:B------:R-:W-:Y:S01]  /*8710*/  LOP3.LUT R21, R45, 0xffffe000, RZ, 0xc0, !PT ;  /* 0xffffe0002d157812 */ /* 0x000fe200078ec0ff */
[----:B------:R-:W-:Y:S01]  /*8720*/  FFMA R39, R27, R41, R8 ;  /* 0x000000291b277223 */ /* 0x000fe20000000008 */
[----:B------:R-:W-:Y:S01]  /*8730*/  FMUL R10, R24, R17 ;  /* 0x00000011180a7220 */ /* 0x000fe20000400000 */
[----:B------:R-:W-:Y:S01]  /*8740*/  LOP3.LUT R26, R46, 0xffffe000, RZ, 0xc0, !PT ;  /* 0xffffe0002e1a7812 */ /* 0x000fe200078ec0ff */
        /* <DEDUP_REMOVED lines=35> */
.L_x_108:
[----:B------:R-:W-:Y:S05]  /*8980*/  BSYNC.RECONVERGENT B0 ;  /* 0x0000000000007941 */ /* 0x000fea0003800200 */
.L_x_107:
        /* <DEDUP_REMOVED lines=13> */
[----:B------:R-:W-:Y:S04]  /*8a60*/  @P1 VIADD R0, R84, UR48 ;  /* 0x0000003054001c36 */ /* 0x000fe80008000000 */
[----:B------:R-:W-:Y:S01]  /*8a70*/  @P1 IMAD.IADD R3, R75, 0x1, R0 ;  /* 0x000000014b031824 */ /* 0x000fe200078e0200 */
[----:B------:R-:W-:Y:S01]  /*8a80*/  @P1 IADD3 R2, PT, PT, R89, R0, RZ ;  /* 0x0000000059021210 */ /* 0x000fe20007ffe0ff */
[----:B------:R-:W-:Y:S06]  /*8a90*/  @P0 BRA `(.L_x_112) ;  /* 0x00000000000c0947 */ /* 0x000fec0003800000 */
[----:B------:R-:W-:Y:S04]  /*8aa0*/  SHF.L.U32 R0, R66, 0x1f, RZ ;  /* 0x0000001f42007819 */ /* 0x000fe800000006ff */
[----:B------:R-:W1:Y:S02]  /*8ab0*/  SYNCS.PHASECHK.TRANS64.TRYWAIT P0, [R93+URZ+0x40], R0 ;  /* 0x000040005d0075a7 */ /* 0x000e6400080011ff */
[----:B-1----:R-:W-:Y:S05]  /*8ac0*/  @!P0 BRA `(.L_x_113) ;  /* 0x0000001400508947 */ /* 0x002fea0003800000 */
.L_x_112:
[----:B------:R-:W-:Y:S05]  /*8ad0*/  BSYNC B0 ;  /* 0x0000000000007941 */ /* 0x000fea0003800000 */
.L_x_111:
[----:B------:R-:W-:Y:S11]  /*8ae0*/  ISETP.NE.AND P0, PT, R87, RZ, PT ;  /* 0x000000ff5700720c */ /* 0x000ff60003f05270 */
[----:B------:R-:W-:Y:S02]  /*8af0*/  @!UPT UIADD3 URZ, UPT, UPT, URZ, URZ, URZ ;  /* 0x000000fffffff290 */ /* 0x000fe4000fffe0ff */
[----:B-1----:R-:W-:Y:S01]  /*8b00*/  @P0 IADD3 R0, PT, PT, R75, R2, RZ ;  /* 0x000000024b000210 */ /* 0x002fe20007ffe0ff */
[----:B------:R-:W-:Y:S05]  /*8b10*/  @P0 WARPSYNC.ALL ;  /* 0x0000000000000948 */ /* 0x000fea0003800000 */
[----:B------:R1:W3:Y:S04]  /*8b20*/  @P0 LDSM.16.M88.4 R56, [R84+UR48+0x400] ;  /* 0x000400305438083b */ /* 0x0002e80008000200 */
[----:B------:R1:W4:Y:S04]  /*8b30*/  @P0 LDSM.16.M88.4 R52, [R3+0x400] ;  /* 0x000400000334083b */ /* 0x0003280000000200 */
[----:B------:R1:W1:Y:S04]  /*8b40*/  @P0 LDSM.16.M88.4 R48, [R2+0x400] ;  /* 0x000400000230083b */ /* 0x0002680000000200 */
[----:B------:R1:W1:Y:S02]  /*8b50*/  @P0 LDSM.16.M88.4 R44, [R0+0x400] ;  /* 0x00040000002c083b */ /* 0x0002640000000200 */
.L_x_110:
[----:B------:R-:W-:Y:S05]  /*8b60*/  BSYNC B1 ;  /* 0x0000000000017941 */ /* 0x000fea0003800000 */
.L_x_109:
[----:B-1----:R-:W-:Y:S05]  /*8b70*/  VIADD R3, R25, 0x60 ;  /* 0x0000006019037836 */ /* 0x002fea0000000000 */
        /* <DEDUP_REMOVED lines=9> */
[----:B------:R-:W5:Y:S01]  /*8c10*/  LDCU.64 UR6, c[0x4][0x78] ;  /* 0x01000f00ff0677ac */ /* 0x000f620008000a00 */
[----:B------:R-:W2:Y:S01]  /*8c20*/  LDC.64 R2, c[0x4][R3] ;  /* 0x0100000003027b82 */ /* 0x000ea20000000a00 */
[----:B------:R-:W3:Y:S01]  /*8c30*/  LDCU.64 UR4, c[0x4][0x10] ;  /* 0x01000200ff0477ac */ /* 0x000ee20008000a00 */
[----:B-1----:R-:W-:Y:S01]  /*8c40*/  MOV R5, UR9 ;  /* 0x0000000900057c02 */ /* 0x002fe20008000f00 */
[----:B------:R-:W-:Y:S01]  /*8c50*/  IMAD.U32 R4, RZ, RZ, UR8 ;  /* 0x00000008ff047e24 */ /* 0x000fe2000f8e00ff */
[----:B-----5:R-:W-:Y:S01]  /*8c60*/  MOV R7, UR7 ;  /* 0x0000000700077c02 */ /* 0x020fe20008000f00 */
[----:B------:R-:W-:Y:S01]  /*8c70*/  IMAD.U32 R6, RZ, RZ, UR6 ;  /* 0x00000006ff067e24 */ /* 0x000fe2000f8e00ff */
[----:B---3--:R-:W-:Y:S01]  /*8c80*/  MOV R11, UR5 ;  /* 0x00000005000b7c02 */ /* 0x008fe20008000f00 */
[----:B------:R-:W-:Y:S02]  /*8c90*/  IMAD.U32 R10, RZ, RZ, UR4 ;  /* 0x00000004ff0a7e24 */ /* 0x000fe4000f8e00ff */
[----:B------:R-:W-:Y:S07]  /*8ca0*/  LEPC R20, `(.L_x_114) ;  /* 0x000000001014794e */ /* 0x000fee0000000000 */
[----:B--2-4-:R-:W-:Y:S05]  /*8cb0*/  CALL.ABS.NOINC R2 ;  /* 0x0000000002007343 */ /* 0x014fea0003c00000 */
.L_x_114:
[----:B------:R-:W-:Y:S01]  /*8cc0*/  ISETP.NE.AND P0, PT, R68, RZ, PT ;  /* 0x000000ff4400720c */ /* 0x000fe20003f05270 */
[----:B------:R-:W-:Y:S05]  /*8cd0*/  WARPSYNC.ALL ;  /* 0x0000000000007948 */ /* 0x000fea0003800000 */
[----:B------:R-:W-:Y:S01]  /*8ce0*/  R2UR UR4, R25 ;  /* 0x00000000190472ca */ /* 0x000fe200000e0000 */
[----:B------:R-:W1:Y:S01]  /*8cf0*/  S2UR UR5, SR_CgaCtaId ;  /* 0x00000000000579c3 */ /* 0x000e620000008800 */
[----:B---3--:R-:W-:Y:S01]  /*8d00*/  LOP3.LUT R0, R56, 0xffffe000, RZ, 0xc0, !PT ;  /* 0xffffe00038007812 */ /* 0x008fe200078ec0ff */
[----:B------:R-:W-:Y:S01]  /*8d10*/  BSSY.RECONVERGENT B0, `(.L_x_115) ;  /* 0x000005a000007945 */ /* 0x000fe20003800200 */
[----:B------:R-:W-:Y:S02]  /*8d20*/  LOP3.LUT R2, R57, 0xffffe000, RZ, 0xc0, !PT ;  /* 0xffffe00039027812 */ /* 0x000fe400078ec0ff */
[----:B------:R-:W-:Y:S02]  /*8d30*/  LOP3.LUT R3, R58, 0xffffe000, RZ, 0xc0, !PT ;  /* 0xffffe0003a037812 */ /* 0x000fe400078ec0ff */
[----:B------:R-:W-:Y:S02]  /*8d40*/  LOP3.LUT R20, R59, 0xffffe000, RZ, 0xc0, !PT ;  /* 0xffffe0003b147812 */ /* 0x000fe400078ec0ff */
[----:B----4-:R-:W-:Y:S02]  /*8d50*/  LOP3.LUT R21, R52, 0xffffe000, RZ, 0xc0, !PT ;  /* 0xffffe00034157812 */ /* 0x010fe400078ec0ff */
[----:B------:R-:W-:Y:S01]  /*8d60*/  LOP3.LUT R26, R53, 0xffffe000, RZ, 0xc0, !PT ;  /* 0xffffe000351a7812 */ /* 0x000fe200078ec0ff */
[----:B------:R-:W3:Y:S01]  /*8d70*/  LDTM.16dp128bit.x8 R4, tmem[UR4+0x60] ;  /* 0x00006004000479ee */ /* 0x000ee20008180000 */
[----:B------:R-:W-:Y:S01]  /*8d80*/  R2UR UR4, R83 ;  /* 0x00000000530472ca */ /* 0x000fe200000e0000 */
[----:B------:R-:W-:Y:S01]  /*8d90*/  NOP ;  /* 0x0000000000007918 */ /* 0x000fe20000000000 */
[----:B--2---:R-:W-:Y:S02]  /*8da0*/  LOP3.LUT R29, R54, 0xffffe000, RZ, 0xc0, !PT ;  /* 0xffffe000361d7812 */ /* 0x004fe400078ec0ff */
[----:B------:R-:W-:Y:S02]  /*8db0*/  LOP3.LUT R28, R55, 0xffffe000, RZ, 0xc0, !PT ;  /* 0xffffe000371c7812 */ /* 0x000fe400078ec0ff */
[----:B------:R-:W-:Y:S02]  /*8dc0*/  LOP3.LUT R31, R48, 0xffffe000, RZ, 0xc0, !PT ;  /* 0xffffe000301f7812 */ /* 0x000fe400078ec0ff */
[----:B------:R-:W-:Y:S02]  /*8dd0*/  LOP3.LUT R30, R49, 0xffffe000, RZ, 0xc0, !PT ;  /* 0xffffe000311e7812 */ /* 0x000fe400078ec0ff */
[----:B------:R-:W-:Y:S02]  /*8de0*/  LOP3.LUT R33, R50, 0xffffe000, RZ, 0xc0, !PT ;  /* 0xffffe00032217812 */ /* 0x000fe400078ec0ff */
[----:B------:R-:W-:Y:S01]  /*8df0*/  LOP3.LUT R32, R51, 0xffffe000, RZ, 0xc0, !PT ;  /* 0xffffe00033207812 */ /* 0x000fe200078ec0ff */
[----:B------:R-:W-:Y:S01]  /*8e00*/  UIADD3 UR4, UPT, UPT, UR4, 0xb0, URZ ;  /* 0x000000b004047890 */ /* 0x000fe2000fffe0ff */
[----:B------:R-:W-:Y:S02]  /*8e10*/  LOP3.LUT R35, R44, 0xffffe000, RZ, 0xc0, !PT ;  /* 0xffffe0002c237812 */ /* 0x000fe400078ec0ff */
[----:B------:R-:W-:Y:S02]  /*8e20*/  LOP3.LUT R34, R45, 0xffffe000, RZ, 0xc0, !PT ;  /* 0xffffe0002d227812 */ /* 0x000fe400078ec0ff */
[----:B------:R-:W-:Y:S02]  /*8e30*/  LOP3.LUT R37, R46, 0xffffe000, RZ, 0xc0, !PT ;  /* 0xffffe0002e257812 */ /* 0x000fe400078ec0ff */
[----:B------:R-:W-:Y:S01]  /*8e40*/  LOP3.LUT R36, R47, 0xffffe000, RZ, 0xc0, !PT ;  /* 0xffffe0002f247812 */ /* 0x000fe200078ec0ff */
[C---:B---3--:R-:W-:Y:S01]  /*8e50*/  FMUL R4, R24.reuse, R4 ;  /* 0x0000000418047220 */ /* 0x048fe20000400000 */
[C---:B------:R-:W-:Y:S01]  /*8e60*/  FMUL R5, R24.reuse, R5 ;  /* 0x0000000518057220 */ /* 0x040fe20000400000 */
[C---:B------:R-:W-:Y:S01]  /*8e70*/  FMUL R6, R24.reuse, R6 ;  /* 0x0000000618067220 */ /* 0x040fe20000400000 */
[C---:B------:R-:W-:Y:S01]  /*8e80*/  FMUL R7, R24.reuse, R7 ;  /* 0x0000000718077220 */ /* 0x040fe20000400000 */
[C---:B------:R-:W-:Y:S01]  /*8e90*/  FFMA R4, R27.reuse, R0, R4 ;  /* 0x000000001b047223 */ /* 0x040fe20000000004 */
[C---:B------:R-:W-:Y:S01]  /*8ea0*/  FMUL R8, R24.reuse, R8 ;  /* 0x0000000818087220 */ /* 0x040fe20000400000 */
[C---:B------:R-:W-:Y:S01]  /*8eb0*/  FFMA R5, R27.reuse, R2, R5 ;  /* 0x000000021b057223 */ /* 0x040fe20000000005 */
[C---:B------:R-:W-:Y:S01]  /*8ec0*/  FMUL R9, R24.reuse, R9 ;  /* 0x0000000918097220 */ /* 0x040fe20000400000 */
[C---:B------:R-:W-:Y:S01]  /*8ed0*/  FFMA R6, R27.reuse, R3, R6 ;  /* 0x000000031b067223 */ /* 0x040fe20000000006 */
[----:B------:R-:W-:Y:S01]  /*8ee0*/  F2FP.TF32.F32.PACK_B R4, R4 ;  /* 0x00000004ff04723e */ /* 0x000fe200024050ff */
[C---:B------:R-:W-:Y:S01]  /*8ef0*/  FMUL R10, R24.reuse, R10 ;  /* 0x0000000a180a7220 */ /* 0x040fe20000400000 */
[----:B------:R-:W-:Y:S01]  /*8f00*/  F2FP.TF32.F32.PACK_B R5, R5 ;  /* 0x00000005ff05723e */ /* 0x000fe200024050ff */
[C---:B------:R-:W-:Y:S01]  /*8f10*/  FFMA R7, R27.reuse, R20, R7 ;  /* 0x000000141b077223 */ /* 0x040fe20000000007 */
[C---:B------:R-:W-:Y:S01]  /*8f20*/  FMUL R11, R24.reuse, R11 ;  /* 0x0000000b180b7220 */ /* 0x040fe20000400000 */
[----:B-1----:R-:W-:Y:S01]  /*8f30*/  UPRMT UR4, UR5, 0x654, UR4 ;  /* 0x0000065405047896 */ /* 0x002fe20008000004 */
[C---:B------:R-:W-:Y:S01]  /*8f40*/  FFMA R8, R27.reuse, R21, R8 ;  /* 0x000000151b087223 */ /* 0x040fe20000000008 */
[C---:B------:R-:W-:Y:S01]  /*8f50*/  FMUL R12, R24.reuse, R12 ;  /* 0x0000000c180c7220 */ /* 0x040fe20000400000 */
[C---:B------:R-:W-:Y:S01]  /*8f60*/  FFMA R9, R27.reuse, R26, R9 ;  /* 0x0000001a1b097223 */ /* 0x040fe20000000009 */
[C---:B------:R-:W-:Y:S01]  /*8f70*/  FMUL R13, R24.reuse, R13 ;  /* 0x0000000d180d7220 */ /* 0x040fe20000400000 */
[C---:B------:R-:W-:Y:S01]  /*8f80*/  FFMA R10, R27.reuse, R29, R10 ;  /* 0x0000001d1b0a7223 */ /* 0x040fe2000000000a */
[C---:B------:R-:W-:Y:S01]  /*8f90*/  FMUL R14, R24.reuse, R14 ;  /* 0x0000000e180e7220 */ /* 0x040fe20000400000 */
[C---:B------:R-:W-:Y:S01]  /*8fa0*/  FFMA R11, R27.reuse, R28, R11 ;  /* 0x0000001c1b0b7223 */ /* 0x040fe2000000000b */
[C---:B------:R-:W-:Y:S01]  /*8fb0*/  FMUL R15, R24.reuse, R15 ;  /* 0x0000000f180f7220 */ /* 0x040fe20000400000 */
[----:B------:R-:W-:Y:S01]  /*8fc0*/  F2FP.TF32.F32.PACK_B R6, R6 ;  /* 0x00000006ff06723e */ /* 0x000fe200024050ff */
[C---:B------:R-:W-:Y:S01]  /*8fd0*/  FFMA R12, R27.reuse, R31, R12 ;  /* 0x0000001f1b0c7223 */ /* 0x040fe2000000000c */
[----:B------:R-:W-:Y:S01]  /*8fe0*/  F2FP.TF32.F32.PACK_B R7, R7 ;  /* 0x00000007ff07723e */ /* 0x000fe200024050ff */
[C---:B------:R-:W-:Y:S01]  /*8ff0*/  FMUL R16, R24.reuse, R16 ;  /* 0x0000001018107220 */ /* 0x040fe20000400000 */
[C---:B------:R-:W-:Y:S01]  /*9000*/  FFMA R13, R27.reuse, R30, R13 ;  /* 0x0000001e1b0d7223 */ /* 0x040fe2000000000d */
[C---:B------:R-:W-:Y:S01]  /*9010*/  FMUL R17, R24.reuse, R17 ;  /* 0x0000001118117220 */ /* 0x040fe20000400000 */
[C---:B------:R-:W-:Y:S01]  /*9020*/  FFMA R14, R27.reuse, R33, R14 ;  /* 0x000000211b0e7223 */ /* 0x040fe2000000000e */
[C---:B------:R-:W-:Y:S01]  /*9030*/  FMUL R18, R24.reuse, R18 ;  /* 0x0000001218127220 */ /* 0x040fe20000400000 */
[C---:B------:R-:W-:Y:S01]  /*9040*/  FFMA R15, R27.reuse, R32, R15 ;  /* 0x000000201b0f7223 */ /* 0x040fe2000000000f */
[----:B------:R-:W-:Y:S01]  /*9050*/  FMUL R19, R24, R19 ;  /* 0x0000001318137220 */ /* 0x000fe20000400000 */
[----:B------:R-:W-:Y:S01]  /*9060*/  F2FP.TF32.F32.PACK_B R8, R8 ;  /* 0x00000008ff08723e */ /* 0x000fe200024050ff */
[C---:B------:R-:W-:Y:S01]  /*9070*/  FFMA R16, R27.reuse, R35, R16 ;  /* 0x000000231b107223 */ /* 0x040fe20000000010 */
[----:B------:R-:W-:Y:S01]  /*9080*/  F2FP.TF32.F32.PACK_B R9, R9 ;  /* 0x00000009ff09723e */ /* 0x000fe200024050ff */
[----:B------:R-:W-:Y:S01]  /*9090*/  SYNCS.ARRIVE.TRANS64.RED.A1T0 RZ, [UR4], RZ ;  /* 0x000000ffffff79a7 */ /* 0x000fe20008100404 */
[----:B------:R1:W-:Y:S01]  /*90a0*/  STSM.16.M88.4 [R80+0x6400], R4 ;  /* 0x0064000450007844 */ /* 0x0003e20000000200 */
[----:B------:R-:W-:Y:S01]  /*90b0*/  F2FP.TF32.F32.PACK_B R10, R10 ;  /* 0x0000000aff0a723e */ /* 0x000fe200024050ff */
[C---:B------:R-:W-:Y:S01]  /*90c0*/  FFMA R17, R27.reuse, R34, R17 ;  /* 0x000000221b117223 */ /* 0x040fe20000000011 */
[----:B------:R-:W-:Y:S01]  /*90d0*/  F2FP.TF32.F32.PACK_B R11, R11 ;  /* 0x0000000bff0b723e */ /* 0x000fe200024050ff */
[C---:B------:R-:W-:Y:S01]  /*90e0*/  FFMA R18, R27.reuse, R37, R18 ;  /* 0x000000251b127223 */ /* 0x040fe20000000012 */
[----:B------:R-:W-:Y:S01]  /*90f0*/  FFMA R19, R27, R36, R19 ;  /* 0x000000241b137223 */ /* 0x000fe20000000013 */
[----:B------:R-:W-:Y:S02]  /*9100*/  F2FP.TF32.F32.PACK_B R12, R12 ;  /* 0x0000000cff0c723e */ /* 0x000fe400024050ff */
[----:B------:R1:W-:Y:S01]  /*9110*/  STSM.16.M88.4 [R79+0x6400], R8 ;  /* 0x006400084f007844 */ /* 0x0003e20000000200 */
[----:B------:R-:W-:Y:S02]  /*9120*/  F2FP.TF32.F32.PACK_B R13, R13 ;  /* 0x0000000dff0d723e */ /* 0x000fe400024050ff */
[----:B------:R-:W-:Y:S02]  /*9130*/  F2FP.TF32.F32.PACK_B R14, R14 ;  /* 0x0000000eff0e723e */ /* 0x000fe400024050ff */
        /* <DEDUP_REMOVED lines=16> */
[----:B------:R-:W-:Y:S02]  /*9240*/  UIADD3 UR40, UPT, UPT, UR48, 0x6400, URZ ;  /* 0x0000640030287890 */ /* 0x000fe4000fffe0ff */
[----:B------:R-:W-:Y:S02]  /*9250*/  UIADD3 UR41, UPT, UPT, UR51, 0x60, URZ ;  /* 0x0000006033297890 */ /* 0x000fe4000fffe0ff */
[----:B--2---:R-:W-:Y:S04]  /*9260*/  UIADD3 UR4, UP0, UPT, UR6, 0x680, URZ ;  /* 0x0000068006047890 */ /* 0x004fe8000ff1e0ff */
[----:B------:R-:W-:Y:S09]  /*9270*/  UIADD3.X UR5, UPT, UPT, URZ, UR7, URZ, UP0, !UPT ;  /* 0x00000007ff057290 */ /* 0x000ff200087fe4ff */
[----:B------:R2:W-:Y:S01]  /*9280*/  UTMASTG.4D [UR40], [UR4] ;  /* 0x00000028040073b5 */ /* 0x0005e20008018000 */
[----:B------:R0:W-:Y:S01]  /*9290*/  UTMACMDFLUSH ;  /* 0x00000000000079b7 */ /* 0x0001e20000000000 */
[----:B--2---:R-:W-:Y:S04]  /*92a0*/  DEPBAR.LE SB0, 0x1 ;  /* 0x000080400000791a */ /* 0x004fe80000000000 */
.L_x_116:
[----:B------:R-:W-:Y:S05]  /*92b0*/  BSYNC.RECONVERGENT B0 ;  /* 0x0000000000007941 */ /* 0x000fea0003800200 */
.L_x_115:
[----:B------:R-:W-:Y:S01]  /*92c0*/  BAR.SYNC.DEFER_BLOCKING 0x1, 0x80 ;  /* 0x0042000000007b1d */ /* 0x000fe20000010000 */
[----:B------:R-:W-:Y:S01]  /*92d0*/  UISETP.NE.AND UP0, UPT, UR53, -0x4, UPT ;  /* 0xfffffffc3500788c */ /* 0x000fe2000bf05270 */
[----:B------:R-:W-:Y:S08]  /*92e0*/  IADD3 R0, PT, PT, R22, 0x1, RZ ;  /* 0x0000000116007810 */ /* 0x000ff00007ffe0ff */
[----:B------:R-:W-:Y:S05]  /*92f0*/  BRA.U !UP0, `(.L_x_117) ;  /* 0x0000000108247547 */ /* 0x000fea000b800000 */
[----:B------:R-:W-:Y:S01]  /*9300*/  ISETP.NE.AND P0, PT, R78, RZ, PT ;  /* 0x000000ff4e00720c */ /* 0x000fe20003f05270 */
[----:B------:R-:W-:Y:S01]  /*9310*/  IMAD.U32 R2, RZ, RZ, UR50 ;  /* 0x00000032ff027e24 */ /* 0x000fe2000f8e00ff */
[----:B------:R-:W-:Y:S04]  /*9320*/  UIADD3 UR4, UPT, UPT, UR50, 0x1, URZ ;  /* 0x0000000132047890 */ /* 0x000fe8000fffe0ff */
[----:B------:R-:W-:Y:S04]  /*9330*/  UISETP.NE.AND UP0, UPT, UR4, 0x4, UPT ;  /* 0x000000040400788c */ /* 0x000fe8000bf05270 */
[----:B------:R-:W-:Y:S03]  /*9340*/  USEL UR50, UR4, URZ, UP0 ;  /* 0x000000ff04327287 */ /* 0x000fe60008000000 */
[----:B------:R-:W-:Y:S05]  /*9350*/  @P0 LEA R2, R2, UR48, 0x3 ;  /* 0x0000003002020c11 */ /* 0x000fea000f8e18ff */
[----:B------:R-:W-:Y:S05]  /*9360*/  @P0 VIADD R3, R2, 0x60 ;  /* 0x0000006002030836 */ /* 0x000fea0000000000 */
[----:B------:R-:W-:Y:S04]  /*9370*/  @P0 PRMT R3, R88, 0x654, R3 ;  /* 0x0000065458030816 */ /* 0x000fe80000000003 */
[----:B------:R2:W-:Y:S03]  /*9380*/  @P0 SYNCS.ARRIVE.TRANS64.RED.A1T0 RZ, [R3+URZ], RZ ;  /* 0x000000ff03ff09a7 */ /* 0x0005e600081004ff */
.L_x_117:
[----:B------:R-:W-:Y:S01]  /*9390*/  R2UR UR5, R62 ;  /* 0x000000003e0572ca */ /* 0x000fe200000e0000 */
[----:B------:R-:W-:Y:S01]  /*93a0*/  UISETP.NE.AND UP0, UPT, UR62, URZ, UPT ;  /* 0x000000ff3e00728c */ /* 0x000fe2000bf05270 */
[----:B------:R-:W-:Y:S01]  /*93b0*/  R2UR UR4, R63 ;  /* 0x000000003f0472ca */ /* 0x000fe200000e0000 */
[----:B------:R-:W-:Y:S01]  /*93c0*/  UIADD3 UR53, UPT, UPT, UR53, 0x4, URZ ;  /* 0x0000000435357890 */ /* 0x000fe2000fffe0ff */
[----:B------:R-:W-:Y:S01]  /*93d0*/  ISETP.NE.AND P0, PT, R0, 0x2, PT ;  /* 0x000000020000780c */ /* 0x000fe20003f05270 */
[----:B------:R-:W-:Y:S01]  /*93e0*/  UMOV UR49, UR63 ;  /* 0x0000003f00317c82 */ /* 0x000fe20008000000 */
[----:B------:R-:W-:Y:S02]  /*93f0*/  LOP3.LUT R64, R64, 0x1, RZ, 0x3c, !PT ;  /* 0x0000000140407812 */ /* 0x000fe400078e3cff */
[----:B------:R-:W-:Y:S02]  /*9400*/  SEL R2, RZ, 0x1, P0 ;  /* 0x00000001ff027807 */ /* 0x000fe40000000000 */
[----:B------:R-:W-:Y:S02]  /*9410*/  SEL R22, R0, RZ, P0 ;  /* 0x000000ff00167207 */ /* 0x000fe40000000000 */
[----:B------:R-:W-:Y:S01]  /*9420*/  LOP3.LUT R65, R65, R2, RZ, 0x3c, !PT ;  /* 0x0000000241417212 */ /* 0x000fe200078e3cff */
[----:B------:R-:W-:Y:S02]  /*9430*/  UIADD3 UR20, UPT, UPT, UR36, UR5, URZ ;  /* 0x0000000524147290 */ /* 0x000fe4000fffe0ff */
[----:B------:R-:W-:Y:S01]  /*9440*/  UIADD3 UR24, UPT, UPT, UR37, UR4, URZ ;  /* 0x0000000425187290 */ /* 0x000fe2000fffe0ff */
[----:B------:R-:W-:Y:S11]  /*9450*/  BRA.U UP0, `(.L_x_118) ;  /* 0xffffffc500d87547 */ /* 0x000ff6000b83ffff */
[----:B------:R-:W-:-:S13]  /*9460*/  R2UR UR4, R73 ;  /* 0x00000000490472ca */ /* 0x000fda00000e0000 */
[----:B------:R-:W-:-:S09]  /*9470*/  UISETP.NE.AND UP0, UPT, UR4, URZ, UPT ;  /* 0x000000ff0400728c */ /* 0x000fd2000bf05270 */
[----:B------:R-:W-:Y:S05]  /*9480*/  BRA.U !UP0, `(.L_x_119) ;  /* 0x0000000108487547 */ /* 0x000fea000b800000 */
[----:B------:R-:W3:Y:S02]  /*9490*/  LDCU.64 UR4, c[0x0][0x890] ;  /* 0x00011200ff0477ac */ /* 0x000ee40008000a00 */
[----:B---3--:R-:W-:-:S04]  /*94a0*/  UISETP.NE.U32.AND UP0, UPT, UR4, URZ, UPT ;  /* 0x000000ff0400728c */ /* 0x008fc8000bf05070 */
[----:B------:R-:W-:-:S09]  /*94b0*/  UISETP.NE.AND.EX UP0, UPT, UR5, URZ, UPT, UP0 ;  /* 0x000000ff0500728c */ /* 0x000fd2000bf05300 */
[----:B------:R-:W-:Y:S05]  /*94c0*/  BRA.U UP0, `(.L_x_120) ;  /* 0x00000001000c7547 */ /* 0x000fea000b800000 */
[----:B------:R-:W-:-:S13]  /*94d0*/  FSETP.NEU.AND P0, PT, R27, RZ, PT ;  /* 0x000000ff1b00720b */ /* 0x000fda0003f0d000 */
[----:B------:R-:W-:Y:S05]  /*94e0*/  @!P0 EXIT ;  /* 0x000000000000894d */ /* 0x000fea0003800000 */
[----:B------:R-:W-:Y:S05]  /*94f0*/  BRA `(.L_x_119) ;  /* 0x00000000002c7947 */ /* 0x000fea0003800000 */
.L_x_120:
[----:B------:R-:W-:Y:S01]  /*9500*/  ISETP.NE.AND P0, PT, R77, RZ, PT ;  /* 0x000000ff4d00720c */ /* 0x000fe20003f05270 */
[----:B------:R-:W-:-:S12]  /*9510*/  BSSY.RECONVERGENT B0, `(.L_x_119) ;  /* 0x0000009000007945 */ /* 0x000fd80003800200 */
[----:B------:R-:W-:Y:S05]  /*9520*/  @P0 BRA `(.L_x_121) ;  /* 0x0000000000140947 */ /* 0x000fea0003800000 */
[----:B------:R-:W3:Y:S02]  /*9530*/  LDCU.64 UR4, c[0x0][0x888] ;  /* 0x00011100ff0477ac */ /* 0x000ee40008000a00 */
[----:B---3--:R-:W-:-:S04]  /*9540*/  ISETP.NE.U32.AND P0, PT, RZ, UR4, PT ;  /* 0x00000004ff007c0c */ /* 0x008fc8000bf05070 */
[----:B------:R-:W-:-:S13]  /*9550*/  ISETP.NE.AND.EX P0, PT, RZ, UR5, PT, P0 ;  /* 0x00000005ff007c0c */ /* 0x000fda000bf05300 */
[----:B------:R-:W-:Y:S05]  /*9560*/  @!P0 EXIT ;  /* 0x000000000000894d */ /* 0x000fea0003800000 */
[----:B------:R-:W-:Y:S05]  /*9570*/  BRA `(.L_x_122) ;  /* 0x0000000000087947 */ /* 0x000fea0003800000 */
.L_x_121:
[----:B------:R-:W-:-:S13]  /*9580*/  FSETP.NEU.AND P0, PT, R27, RZ, PT ;  /* 0x000000ff1b00720b */ /* 0x000fda0003f0d000 */
[----:B------:R-:W-:Y:S05]  /*9590*/  @!P0 EXIT ;  /* 0x000000000000894d */ /* 0x000fea0003800000 */
.L_x_122:
[----:B------:R-:W-:Y:S05]  /*95a0*/  BSYNC.RECONVERGENT B0 ;  /* 0x0000000000007941 */ /* 0x000fea0003800200 */
.L_x_119:
[----:B------:R-:W3:Y:S01]  /*95b0*/  S2UR UR5, SR_CgaCtaId ;  /* 0x00000000000579c3 */ /* 0x000ee20000008800 */
[----:B------:R-:W-:Y:S01]  /*95c0*/  ULEA UR4, UR50, UR48, 0x3 ;  /* 0x0000003032047291 */ /* 0x000fe2000f8e18ff */
[----:B------:R-:W-:-:S04]  /*95d0*/  DEPBAR.LE SB0, 0x0 ;  /* 0x000080000000791a */ /* 0x000fc80000000000 */
[----:B------:R-:W-:-:S04]  /*95e0*/  UIADD3 UR4, UPT, UPT, UR4, 0x60, URZ ;  /* 0x0000006004047890 */ /* 0x000fc8000fffe0ff */
[----:B---3--:R-:W-:-:S09]  /*95f0*/  UPRMT UR4, UR5, 0x654, UR4 ;  /* 0x0000065405047896 */ /* 0x008fd20008000004 */
[----:B------:R-:W-:Y:S01]  /*9600*/  SYNCS.ARRIVE.TRANS64.RED.A1T0 RZ, [UR4], RZ ;  /* 0x000000ffffff79a7 */ /* 0x000fe20008100404 */
[----:B------:R-:W-:Y:S05]  /*9610*/  EXIT ;  /* 0x000000000000794d */ /* 0x000fea0003800000 */
.L_x_19:
[----:B------:R-:W-:Y:S07]  /*9620*/  MOV R0, UR45 ;  /* 0x0000002d00007c02 */ /* 0x000fee0008000f00 */
.L_x_123:
[----:B--2---:R2:W3:Y:S02]  /*9630*/  SYNCS.PHASECHK.TRANS64.TRYWAIT P0, [R0+URZ+0x20], R5 ;  /* 0x00002005000075a7 */ /* 0x0044e400080011ff */
[----:B---3--:R-:W-:Y:S05]  /*9640*/  @!P0 NANOSLEEP.SYNCS 0x989680 ;  /* 0x009896800000895d */ /* 0x008fea0003900000 */
[----:B------:R-:W3:Y:S02]  /*9650*/  @!P0 SYNCS.PHASECHK.TRANS64 P0, [R0+URZ+0x20], R5 ;  /* 0x00002005000085a7 */ /* 0x000ee400080010ff */
[----:B---3--:R-:W-:Y:S05]  /*9660*/  @!P0 BRA `(.L_x_123) ;  /* 0xfffffffc00f08947 */ /* 0x008fea000383ffff */
[----:B------:R-:W-:Y:S05]  /*9670*/  BRA `(.L_x_18) ;  /* 0xffffff8400207947 */ /* 0x000fea000383ffff */
.L_x_25:
[----:B------:R-:W-:Y:S07]  /*9680*/  MOV R0, UR45 ;  /* 0x0000002d00007c02 */ /* 0x000fee0008000f00 */
.L_x_124:
[----:B-1----:R1:W2:Y:S02]  /*9690*/  SYNCS.PHASECHK.TRANS64.TRYWAIT P0, [R0+URZ+0x20], R5 ;  /* 0x00002005000075a7 */ /* 0x0022a400080011ff */
[----:B--2---:R-:W-:Y:S05]  /*96a0*/  @!P0 NANOSLEEP.SYNCS 0x989680 ;  /* 0x009896800000895d */ /* 0x004fea0003900000 */
[----:B------:R-:W2:Y:S02]  /*96b0*/  @!P0 SYNCS.PHASECHK.TRANS64 P0, [R0+URZ+0x20], R5 ;  /* 0x00002005000085a7 */ /* 0x000ea400080010ff */
[----:B--2---:R-:W-:Y:S05]  /*96c0*/  @!P0 BRA `(.L_x_124) ;  /* 0xfffffffc00f08947 */ /* 0x004fea000383ffff */
[----:B------:R-:W-:Y:S05]  /*96d0*/  BRA `(.L_x_24) ;  /* 0xffffff8800a87947 */ /* 0x000fea000383ffff */
.L_x_29:
[----:B------:R-:W-:-:S07]  /*96e0*/  MOV R0, UR48 ;  /* 0x0000003000007c02 */ /* 0x000fce0008000f00 */
.L_x_125:
[----:B-1----:R1:W2:Y:S02]  /*96f0*/  SYNCS.PHASECHK.TRANS64.TRYWAIT P0, [R0+URZ+0x90], R3 ;  /* 0x00009003000075a7 */ /* 0x0022a400080011ff */
[----:B--2---:R-:W-:Y:S05]  /*9700*/  @!P0 NANOSLEEP.SYNCS 0x989680 ;  /* 0x009896800000895d */ /* 0x004fea0003900000 */
[----:B------:R-:W2:Y:S02]  /*9710*/  @!P0 SYNCS.PHASECHK.TRANS64 P0, [R0+URZ+0x90], R3 ;  /* 0x00009003000085a7 */ /* 0x000ea400080010ff */
[----:B--2---:R-:W-:Y:S05]  /*9720*/  @!P0 BRA `(.L_x_125) ;  /* 0xfffffffc00f08947 */ /* 0x004fea000383ffff */
[----:B------:R-:W-:Y:S05]  /*9730*/  BRA `(.L_x_126) ;  /* 0xffffff8c00c07947 */ /* 0x000fea000383ffff */
.L_x_33:
[----:B------:R-:W-:-:S07]  /*9740*/  MOV R0, UR4 ;  /* 0x0000000400007c02 */ /* 0x000fce0008000f00 */
.L_x_127:
[----:B-1----:R1:W2:Y:S02]  /*9750*/  SYNCS.PHASECHK.TRANS64.TRYWAIT P0, [R0+URZ], R3 ;  /* 0x00000003000075a7 */ /* 0x0022a400080011ff */
[----:B--2---:R-:W-:Y:S05]  /*9760*/  @!P0 NANOSLEEP.SYNCS 0x989680 ;  /* 0x009896800000895d */ /* 0x004fea0003900000 */
[----:B------:R-:W2:Y:S02]  /*9770*/  @!P0 SYNCS.PHASECHK.TRANS64 P0, [R0+URZ], R3 ;  /* 0x00000003000085a7 */ /* 0x000ea400080010ff */
[----:B--2---:R-:W-:Y:S05]  /*9780*/  @!P0 BRA `(.L_x_127) ;  /* 0xfffffffc00f08947 */ /* 0x004fea000383ffff */
[----:B------:R-:W-:Y:S05]  /*9790*/  BRA `(.L_x_128) ;  /* 0xffffff9400547947 */ /* 0x000fea000383ffff */
.L_x_34:
[----:B------:R-:W-:-:S07]  /*97a0*/  MOV R0, UR5 ;  /* 0x0000000500007c02 */ /* 0x000fce0008000f00 */
.L_x_129:
[----:B-1----:R1:W2:Y:S02]  /*97b0*/  SYNCS.PHASECHK.TRANS64.TRYWAIT P0, [R0+URZ], R3 ;  /* 0x00000003000075a7 */ /* 0x0022a400080011ff */
[----:B--2---:R-:W-:Y:S05]  /*97c0*/  @!P0 NANOSLEEP.SYNCS 0x989680 ;  /* 0x009896800000895d */ /* 0x004fea0003900000 */
[----:B------:R-:W2:Y:S02]  /*97d0*/  @!P0 SYNCS.PHASECHK.TRANS64 P0, [R0+URZ], R3 ;  /* 0x00000003000085a7 */ /* 0x000ea400080010ff */
[----:B--2---:R-:W-:Y:S05]  /*97e0*/  @!P0 BRA `(.L_x_129) ;  /* 0xfffffffc00f08947 */ /* 0x004fea000383ffff */
[----:B------:R-:W-:Y:S05]  /*97f0*/  BRA `(.L_x_130) ;  /* 0xffffff9400647947 */ /* 0x000fea000383ffff */
.L_x_35:
[----:B------:R-:W-:-:S07]  /*9800*/  MOV R0, UR5 ;  /* 0x0000000500007c02 */ /* 0x000fce0008000f00 */
.L_x_131:
[----:B-1----:R1:W2:Y:S02]  /*9810*/  SYNCS.PHASECHK.TRANS64.TRYWAIT P0, [R0+URZ], R3 ;  /* 0x00000003000075a7 */ /* 0x0022a400080011ff */
[----:B--2---:R-:W-:Y:S05]  /*9820*/  @!P0 NANOSLEEP.SYNCS 0x989680 ;  /* 0x009896800000895d */ /* 0x004fea0003900000 */
[----:B------:R-:W2:Y:S02]  /*9830*/  @!P0 SYNCS.PHASECHK.TRANS64 P0, [R0+URZ], R3 ;  /* 0x00000003000085a7 */ /* 0x000ea400080010ff */
[----:B--2---:R-:W-:Y:S05]  /*9840*/  @!P0 BRA `(.L_x_131) ;  /* 0xfffffffc00f08947 */ /* 0x004fea000383ffff */
[----:B------:R-:W-:Y:S05]  /*9850*/  BRA `(.L_x_132) ;  /* 0xffffff9400747947 */ /* 0x000fea000383ffff */
.L_x_38:
[----:B------:R-:W-:-:S07]  /*9860*/  MOV R4, UR4 ;  /* 0x0000000400047c02 */ /* 0x000fce0008000f00 */
.L_x_133:
[----:B--2---:R2:W3:Y:S02]  /*9870*/  SYNCS.PHASECHK.TRANS64.TRYWAIT P1, [R4+URZ+0x98], R7 ;  /* 0x00009807040075a7 */ /* 0x0044e400080211ff */
[----:B---3--:R-:W-:Y:S05]  /*9880*/  @!P1 NANOSLEEP.SYNCS 0x989680 ;  /* 0x009896800000995d */ /* 0x008fea0003900000 */
[----:B------:R-:W3:Y:S02]  /*9890*/  @!P1 SYNCS.PHASECHK.TRANS64 P1, [R4+URZ+0x98], R7 ;  /* 0x00009807040095a7 */ /* 0x000ee400080210ff */
[----:B---3--:R-:W-:Y:S05]  /*98a0*/  @!P1 BRA `(.L_x_133) ;  /* 0xfffffffc00f09947 */ /* 0x008fea000383ffff */
[----:B------:R-:W-:Y:S05]  /*98b0*/  BRA `(.L_x_134) ;  /* 0xffffff9400e47947 */ /* 0x000fea000383ffff */
.L_x_39:
[----:B--2---:R-:W-:-:S07]  /*98c0*/  MOV R4, UR4 ;  /* 0x0000000400047c02 */ /* 0x004fce0008000f00 */
.L_x_135:
[----:B--2---:R2:W3:Y:S02]  /*98d0*/  SYNCS.PHASECHK.TRANS64.TRYWAIT P1, [R4+URZ+0x90], R5 ;  /* 0x00009005040075a7 */ /* 0x0044e400080211ff */
[----:B---3--:R-:W-:Y:S05]  /*98e0*/  @!P1 NANOSLEEP.SYNCS 0x989680 ;  /* 0x009896800000995d */ /* 0x008fea0003900000 */
[----:B------:R-:W3:Y:S02]  /*98f0*/  @!P1 SYNCS.PHASECHK.TRANS64 P1, [R4+URZ+0x90], R5 ;  /* 0x00009005040095a7 */ /* 0x000ee400080210ff */
[----:B---3--:R-:W-:Y:S05]  /*9900*/  @!P1 BRA `(.L_x_135) ;  /* 0xfffffffc00f09947 */ /* 0x008fea000383ffff */
[----:B------:R-:W-:Y:S05]  /*9910*/  BRA `(.L_x_136) ;  /* 0xffffff9400ec7947 */ /* 0x000fea000383ffff */
.L_x_47:
[----:B------:R-:W-:-:S07]  /*9920*/  MOV R0, UR24 ;  /* 0x0000001800007c02 */ /* 0x000fce0008000f00 */
.L_x_137:
[----:B-1----:R1:W2:Y:S02]  /*9930*/  SYNCS.PHASECHK.TRANS64.TRYWAIT P0, [R0+URZ+0x90], R5 ;  /* 0x00009005000075a7 */ /* 0x0022a400080011ff */
[----:B--2---:R-:W-:Y:S05]  /*9940*/  @!P0 NANOSLEEP.SYNCS 0x989680 ;  /* 0x009896800000895d */ /* 0x004fea0003900000 */
[----:B------:R-:W2:Y:S02]  /*9950*/  @!P0 SYNCS.PHASECHK.TRANS64 P0, [R0+URZ+0x90], R5 ;  /* 0x00009005000085a7 */ /* 0x000ea400080010ff */
[----:B--2---:R-:W-:Y:S05]  /*9960*/  @!P0 BRA `(.L_x_137) ;  /* 0xfffffffc00f08947 */ /* 0x004fea000383ffff */
[----:B------:R-:W-:Y:S05]  /*9970*/  BRA `(.L_x_138) ;  /* 0xffffff9c00947947 */ /* 0x000fea000383ffff */
.L_x_48:
[----:B------:R-:W-:-:S07]  /*9980*/  MOV R5, UR28 ;  /* 0x0000001c00057c02 */ /* 0x000fce0008000f00 */
.L_x_139:
[----:B-1----:R1:W2:Y:S02]  /*9990*/  SYNCS.PHASECHK.TRANS64.TRYWAIT P0, [R5+URZ+0xb0], R0 ;  /* 0x0000b000050075a7 */ /* 0x0022a400080011ff */
[----:B--2---:R-:W-:Y:S05]  /*99a0*/  @!P0 NANOSLEEP.SYNCS 0x989680 ;  /* 0x009896800000895d */ /* 0x004fea0003900000 */
[----:B------:R-:W2:Y:S02]  /*99b0*/  @!P0 SYNCS.PHASECHK.TRANS64 P0, [R5+URZ+0xb0], R0 ;  /* 0x0000b000050085a7 */ /* 0x000ea400080010ff */
[----:B--2---:R-:W-:Y:S05]  /*99c0*/  @!P0 BRA `(.L_x_139) ;  /* 0xfffffffc00f08947 */ /* 0x004fea000383ffff */
[----:B------:R-:W-:Y:S05]  /*99d0*/  BRA `(.L_x_140) ;  /* 0xffffff9c00b07947 */ /* 0x000fea000383ffff */
.L_x_51:
[----:B-1----:R-:W-:Y:S07]  /*99e0*/  MOV R0, UR20 ;  /* 0x0000001400007c02 */ /* 0x002fee0008000f00 */
.L_x_141:
[----:B-1----:R1:W2:Y:S02]  /*99f0*/  SYNCS.PHASECHK.TRANS64.TRYWAIT P0, [R0+URZ], R5 ;  /* 0x00000005000075a7 */ /* 0x0022a400080011ff */
[----:B--2---:R-:W-:Y:S05]  /*9a00*/  @!P0 NANOSLEEP.SYNCS 0x989680 ;  /* 0x009896800000895d */ /* 0x004fea0003900000 */
[----:B------:R-:W2:Y:S02]  /*9a10*/  @!P0 SYNCS.PHASECHK.TRANS64 P0, [R0+URZ], R5 ;  /* 0x00000005000085a7 */ /* 0x000ea400080010ff */
[----:B--2---:R-:W-:Y:S05]  /*9a20*/  @!P0 BRA `(.L_x_141) ;  /* 0xfffffffc00f08947 */ /* 0x004fea000383ffff */
[----:B------:R-:W-:Y:S05]  /*9a30*/  BRA `(.L_x_50) ;  /* 0xffffff9c00e07947 */ /* 0x000fea000383ffff */
.L_x_54:
[----:B------:R-:W-:-:S07]  /*9a40*/  MOV R0, UR4 ;  /* 0x0000000400007c02 */ /* 0x000fce0008000f00 */
.L_x_142:
[----:B-1----:R1:W3:Y:S02]  /*9a50*/  SYNCS.PHASECHK.TRANS64.TRYWAIT P0, [R0+URZ], R3 ;  /* 0x00000003000075a7 */ /* 0x0022e400080011ff */
[----:B---3--:R-:W-:Y:S05]  /*9a60*/  @!P0 NANOSLEEP.SYNCS 0x989680 ;  /* 0x009896800000895d */ /* 0x008fea0003900000 */
[----:B------:R-:W3:Y:S02]  /*9a70*/  @!P0 SYNCS.PHASECHK.TRANS64 P0, [R0+URZ], R3 ;  /* 0x00000003000085a7 */ /* 0x000ee400080010ff */
[----:B---3--:R-:W-:Y:S05]  /*9a80*/  @!P0 BRA `(.L_x_142) ;  /* 0xfffffffc00f08947 */ /* 0x008fea000383ffff */
[----:B------:R-:W-:Y:S05]  /*9a90*/  BRA `(.L_x_143) ;  /* 0xffffffa4002c7947 */ /* 0x000fea000383ffff */
.L_x_55:
[----:B------:R-:W-:-:S07]  /*9aa0*/  MOV R0, UR4 ;  /* 0x0000000400007c02 */ /* 0x000fce0008000f00 */
.L_x_144:
[----:B-1----:R1:W2:Y:S02]  /*9ab0*/  SYNCS.PHASECHK.TRANS64.TRYWAIT P0, [R0+URZ], R3 ;  /* 0x00000003000075a7 */ /* 0x0022a400080011ff */
[----:B--2---:R-:W-:Y:S05]  /*9ac0*/  @!P0 NANOSLEEP.SYNCS 0x989680 ;  /* 0x009896800000895d */ /* 0x004fea0003900000 */
[----:B------:R-:W2:Y:S02]  /*9ad0*/  @!P0 SYNCS.PHASECHK.TRANS64 P0, [R0+URZ], R3 ;  /* 0x00000003000085a7 */ /* 0x000ea400080010ff */
[----:B--2---:R-:W-:Y:S05]  /*9ae0*/  @!P0 BRA `(.L_x_144) ;  /* 0xfffffffc00f08947 */ /* 0x004fea000383ffff */
[----:B------:R-:W-:Y:S05]  /*9af0*/  BRA `(.L_x_145) ;  /* 0xffffffa400387947 */ /* 0x000fea000383ffff */
.L_x_60:
[----:B------:R-:W-:Y:S07]  /*9b00*/  MOV R0, UR31 ;  /* 0x0000001f00007c02 */ /* 0x000fee0008000f00 */
.L_x_146:
[----:B-1----:R1:W2:Y:S02]  /*9b10*/  SYNCS.PHASECHK.TRANS64.TRYWAIT P0, [R0+URZ+0x90], R3 ;  /* 0x00009003000075a7 */ /* 0x0022a400080011ff */
[----:B--2---:R-:W-:Y:S05]  /*9b20*/  @!P0 NANOSLEEP.SYNCS 0x989680 ;  /* 0x009896800000895d */ /* 0x004fea0003900000 */
[----:B------:R-:W2:Y:S02]  /*9b30*/  @!P0 SYNCS.PHASECHK.TRANS64 P0, [R0+URZ+0x90], R3 ;  /* 0x00009003000085a7 */ /* 0x000ea400080010ff */
[----:B--2---:R-:W-:Y:S05]  /*9b40*/  @!P0 BRA `(.L_x_146) ;  /* 0xfffffffc00f08947 */ /* 0x004fea000383ffff */
[----:B------:R-:W-:Y:S05]  /*9b50*/  BRA `(.L_x_147) ;  /* 0xffffffa800e07947 */ /* 0x000fea000383ffff */
.L_x_63:
[----:B------:R-:W-:Y:S07]  /*9b60*/  MOV R3, UR31 ;  /* 0x0000001f00037c02 */ /* 0x000fee0008000f00 */
.L_x_148:
[----:B-1----:R1:W2:Y:S02]  /*9b70*/  SYNCS.PHASECHK.TRANS64.TRYWAIT P1, [R3+URZ+0x88], R12 ;  /* 0x0000880c030075a7 */ /* 0x0022a400080211ff */
[----:B--2---:R-:W-:Y:S05]  /*9b80*/  @!P1 NANOSLEEP.SYNCS 0x989680 ;  /* 0x009896800000995d */ /* 0x004fea0003900000 */
[----:B------:R-:W2:Y:S02]  /*9b90*/  @!P1 SYNCS.PHASECHK.TRANS64 P1, [R3+URZ+0x88], R12 ;  /* 0x0000880c030095a7 */ /* 0x000ea400080210ff */
[----:B--2---:R-:W-:Y:S05]  /*9ba0*/  @!P1 BRA `(.L_x_148) ;  /* 0xfffffffc00f09947 */ /* 0x004fea000383ffff */
[----:B------:R-:W-:Y:S05]  /*9bb0*/  BRA `(.L_x_62) ;  /* 0xffffffb000387947 */ /* 0x000fea000383ffff */
.L_x_66:
[----:B------:R-:W-:Y:S07]  /*9bc0*/  MOV R0, UR31 ;  /* 0x0000001f00007c02 */ /* 0x000fee0008000f00 */
.L_x_149:
[----:B-1----:R1:W2:Y:S02]  /*9bd0*/  SYNCS.PHASECHK.TRANS64.TRYWAIT P1, [R0+URZ+0x60], R9 ;  /* 0x00006009000075a7 */ /* 0x0022a400080211ff */
[----:B--2---:R-:W-:Y:S05]  /*9be0*/  @!P1 NANOSLEEP.SYNCS 0x989680 ;  /* 0x009896800000995d */ /* 0x004fea0003900000 */
[----:B------:R-:W2:Y:S02]  /*9bf0*/  @!P1 SYNCS.PHASECHK.TRANS64 P1, [R0+URZ+0x60], R9 ;  /* 0x00006009000095a7 */ /* 0x000ea400080210ff */
[----:B--2---:R-:W-:Y:S05]  /*9c00*/  @!P1 BRA `(.L_x_149) ;  /* 0xfffffffc00f09947 */ /* 0x004fea000383ffff */
[----:B------:R-:W-:Y:S05]  /*9c10*/  BRA `(.L_x_150) ;  /* 0xffffffb400587947 */ /* 0x000fea000383ffff */
.L_x_67:
[----:B------:R-:W-:Y:S07]  /*9c20*/  MOV R0, UR31 ;  /* 0x0000001f00007c02 */ /* 0x000fee0008000f00 */
.L_x_151:
[----:B-1----:R1:W2:Y:S02]  /*9c30*/  SYNCS.PHASECHK.TRANS64.TRYWAIT P1, [R0+URZ+0x68], R9 ;  /* 0x00006809000075a7 */ /* 0x0022a400080211ff */
[----:B--2---:R-:W-:Y:S05]  /*9c40*/  @!P1 NANOSLEEP.SYNCS 0x989680 ;  /* 0x009896800000995d */ /* 0x004fea0003900000 */
[----:B------:R-:W2:Y:S02]  /*9c50*/  @!P1 SYNCS.PHASECHK.TRANS64 P1, [R0+URZ+0x68], R9 ;  /* 0x00006809000095a7 */ /* 0x000ea400080210ff */
[----:B--2---:R-:W-:Y:S05]  /*9c60*/  @!P1 BRA `(.L_x_151) ;  /* 0xfffffffc00f09947 */ /* 0x004fea000383ffff */
[----:B------:R-:W-:Y:S05]  /*9c70*/  BRA `(.L_x_152) ;  /* 0xffffffb400907947 */ /* 0x000fea000383ffff */
.L_x_68:
[----:B------:R-:W-:Y:S07]  /*9c80*/  MOV R0, UR31 ;  /* 0x0000001f00007c02 */ /* 0x000fee0008000f00 */
.L_x_153:
[----:B-1----:R1:W2:Y:S02]  /*9c90*/  SYNCS.PHASECHK.TRANS64.TRYWAIT P1, [R0+URZ+0x70], R9 ;  /* 0x00007009000075a7 */ /* 0x0022a400080211ff */
[----:B--2---:R-:W-:Y:S05]  /*9ca0*/  @!P1 NANOSLEEP.SYNCS 0x989680 ;  /* 0x009896800000995d */ /* 0x004fea0003900000 */
[----:B------:R-:W2:Y:S02]  /*9cb0*/  @!P1 SYNCS.PHASECHK.TRANS64 P1, [R0+URZ+0x70], R9 ;  /* 0x00007009000095a7 */ /* 0x000ea400080210ff */
[----:B--2---:R-:W-:Y:S05]  /*9cc0*/  @!P1 BRA `(.L_x_153) ;  /* 0xfffffffc00f09947 */ /* 0x004fea000383ffff */
[----:B------:R-:W-:Y:S05]  /*9cd0*/  BRA `(.L_x_154) ;  /* 0xffffffb400d87947 */ /* 0x000fea000383ffff */
.L_x_69:
[----:B------:R-:W-:Y:S07]  /*9ce0*/  MOV R0, UR31 ;  /* 0x0000001f00007c02 */ /* 0x000fee0008000f00 */
.L_x_155:
[----:B-1----:R1:W2:Y:S02]  /*9cf0*/  SYNCS.PHASECHK.TRANS64.TRYWAIT P0, [R0+URZ+0x78], R9 ;  /* 0x00007809000075a7 */ /* 0x0022a400080011ff */
[----:B--2---:R-:W-:Y:S05]  /*9d00*/  @!P0 NANOSLEEP.SYNCS 0x989680 ;  /* 0x009896800000895d */ /* 0x004fea0003900000 */
[----:B------:R-:W2:Y:S02]  /*9d10*/  @!P0 SYNCS.PHASECHK.TRANS64 P0, [R0+URZ+0x78], R9 ;  /* 0x00007809000085a7 */ /* 0x000ea400080010ff */
[----:B--2---:R-:W-:Y:S05]  /*9d20*/  @!P0 BRA `(.L_x_155) ;  /* 0xfffffffc00f08947 */ /* 0x004fea000383ffff */
[----:B------:R-:W-:Y:S05]  /*9d30*/  BRA `(.L_x_156) ;  /* 0xffffffb800287947 */ /* 0x000fea000383ffff */
.L_x_71:
[----:B------:R-:W-:-:S07]  /*9d40*/  MOV R0, UR31 ;  /* 0x0000001f00007c02 */ /* 0x000fce0008000f00 */
.L_x_157:
[----:B--2---:R2:W3:Y:S02]  /*9d50*/  SYNCS.PHASECHK.TRANS64.TRYWAIT P0, [R0+URZ+0x60], R3 ;  /* 0x00006003000075a7 */ /* 0x0044e400080011ff */
[----:B---3--:R-:W-:Y:S05]  /*9d60*/  @!P0 NANOSLEEP.SYNCS 0x989680 ;  /* 0x009896800000895d */ /* 0x008fea0003900000 */
[----:B------:R-:W3:Y:S02]  /*9d70*/  @!P0 SYNCS.PHASECHK.TRANS64 P0, [R0+URZ+0x60], R3 ;  /* 0x00006003000085a7 */ /* 0x000ee400080010ff */
[----:B---3--:R-:W-:Y:S05]  /*9d80*/  @!P0 BRA `(.L_x_157) ;  /* 0xfffffffc00f08947 */ /* 0x008fea000383ffff */
[----:B------:R-:W-:Y:S05]  /*9d90*/  BRA `(.L_x_158) ;  /* 0xffffffb8008c7947 */ /* 0x000fea000383ffff */
.L_x_72:
[----:B--2---:R-:W-:-:S07]  /*9da0*/  MOV R0, UR31 ;  /* 0x0000001f00007c02 */ /* 0x004fce0008000f00 */
.L_x_159:
[----:B--2---:R2:W3:Y:S02]  /*9db0*/  SYNCS.PHASECHK.TRANS64.TRYWAIT P0, [R0+URZ+0x68], R3 ;  /* 0x00006803000075a7 */ /* 0x0044e400080011ff */
[----:B---3--:R-:W-:Y:S05]  /*9dc0*/  @!P0 NANOSLEEP.SYNCS 0x989680 ;  /* 0x009896800000895d */ /* 0x008fea0003900000 */
[----:B------:R-:W3:Y:S02]  /*9dd0*/  @!P0 SYNCS.PHASECHK.TRANS64 P0, [R0+URZ+0x68], R3 ;  /* 0x00006803000085a7 */ /* 0x000ee400080010ff */
[----:B---3--:R-:W-:Y:S05]  /*9de0*/  @!P0 BRA `(.L_x_159) ;  /* 0xfffffffc00f08947 */ /* 0x008fea000383ffff */
[----:B------:R-:W-:Y:S05]  /*9df0*/  BRA `(.L_x_160) ;  /* 0xffffffb8007c7947 */ /* 0x000fea000383ffff */
.L_x_73:
[----:B--2---:R-:W-:-:S07]  /*9e00*/  MOV R0, UR31 ;  /* 0x0000001f00007c02 */ /* 0x004fce0008000f00 */
.L_x_161:
[----:B--2---:R2:W3:Y:S02]  /*9e10*/  SYNCS.PHASECHK.TRANS64.TRYWAIT P0, [R0+URZ+0x70], R3 ;  /* 0x00007003000075a7 */ /* 0x0044e400080011ff */
[----:B---3--:R-:W-:Y:S05]  /*9e20*/  @!P0 NANOSLEEP.SYNCS 0x989680 ;  /* 0x009896800000895d */ /* 0x008fea0003900000 */
[----:B------:R-:W3:Y:S02]  /*9e30*/  @!P0 SYNCS.PHASECHK.TRANS64 P0, [R0+URZ+0x70], R3 ;  /* 0x00007003000085a7 */ /* 0x000ee400080010ff */
[----:B---3--:R-:W-:Y:S05]  /*9e40*/  @!P0 BRA `(.L_x_161) ;  /* 0xfffffffc00f08947 */ /* 0x008fea000383ffff */
[----:B------:R-:W-:Y:S05]  /*9e50*/  BRA `(.L_x_162) ;  /* 0xffffffb8006c7947 */ /* 0x000fea000383ffff */
.L_x_75:
[----:B------:R-:W-:Y:S07]  /*9e60*/  MOV R0, UR48 ;  /* 0x0000003000007c02 */ /* 0x000fee0008000f00 */
.L_x_163:
[----:B-1----:R1:W2:Y:S02]  /*9e70*/  SYNCS.PHASECHK.TRANS64.TRYWAIT P0, [R0+URZ+0x90], R3 ;  /* 0x00009003000075a7 */ /* 0x0022a400080011ff */
[----:B--2---:R-:W-:Y:S05]  /*9e80*/  @!P0 NANOSLEEP.SYNCS 0x989680 ;  /* 0x009896800000895d */ /* 0x004fea0003900000 */
[----:B------:R-:W2:Y:S02]  /*9e90*/  @!P0 SYNCS.PHASECHK.TRANS64 P0, [R0+URZ+0x90], R3 ;  /* 0x00009003000085a7 */ /* 0x000ea400080010ff */
[----:B--2---:R-:W-:Y:S05]  /*9ea0*/  @!P0 BRA `(.L_x_163) ;  /* 0xfffffffc00f08947 */ /* 0x004fea000383ffff */
[----:B------:R-:W-:Y:S05]  /*9eb0*/  BRA `(.L_x_164) ;  /* 0xffffffbc004c7947 */ /* 0x000fea000383ffff */
.L_x_86:
[----:B-1----:R-:W-:Y:S04]  /*9ec0*/  MOV R2, UR48 ;  /* 0x0000003000027c02 */ /* 0x002fe80008000f00 */
[----:B------:R1:W3:Y:S03]  /*9ed0*/  SYNCS.PHASECHK.TRANS64.TRYWAIT P1, [R2+URZ+0x40], R3 ;  /* 0x00004003020075a7 */ /* 0x0002e600080211ff */
[----:B---3--:R-:W-:Y:S05]  /*9ee0*/  @!P1 NANOSLEEP.SYNCS 0x989680 ;  /* 0x009896800000995d */ /* 0x008fea0003900000 */
[----:B------:R-:W3:Y:S02]  /*9ef0*/  @!P1 SYNCS.PHASECHK.TRANS64 P1, [R2+URZ+0x40], R3 ;  /* 0x00004003020095a7 */ /* 0x000ee400080210ff */
[----:B---3--:R-:W-:Y:S05]  /*9f00*/  @!P1 BRA `(.L_x_86) ;  /* 0xfffffffc00ec9947 */ /* 0x008fea000383ffff */
[----:B------:R-:W-:Y:S05]  /*9f10*/  BRA `(.L_x_85) ;  /* 0xffffffcc00d07947 */ /* 0x000fea000383ffff */
.L_x_88:
[----:B-1----:R1:W4:Y:S02]  /*9f20*/  SYNCS.PHASECHK.TRANS64.TRYWAIT P0, [R83+URZ+0xa0], R0 ;  /* 0x0000a000530075a7 */ /* 0x00232400080011ff */
[----:B----4-:R-:W-:Y:S05]  /*9f30*/  @!P0 NANOSLEEP.SYNCS 0x989680 ;  /* 0x009896800000895d */ /* 0x010fea0003900000 */
[----:B------:R-:W4:Y:S02]  /*9f40*/  @!P0 SYNCS.PHASECHK.TRANS64 P0, [R83+URZ+0xa0], R0 ;  /* 0x0000a000530085a7 */ /* 0x000f2400080010ff */
[----:B----4-:R-:W-:Y:S05]  /*9f50*/  @!P0 BRA `(.L_x_88) ;  /* 0xfffffffc00f08947 */ /* 0x010fea000383ffff */
[----:B------:R-:W-:Y:S05]  /*9f60*/  BRA `(.L_x_87) ;  /* 0xffffffcc00fc7947 */ /* 0x000fea000383ffff */
.L_x_97:
[----:B-1----:R1:W2:Y:S02]  /*9f70*/  SYNCS.PHASECHK.TRANS64.TRYWAIT P0, [R3+URZ+0x40], R0 ;  /* 0x00004000030075a7 */ /* 0x0022a400080011ff */
[----:B--2---:R-:W-:Y:S05]  /*9f80*/  @!P0 NANOSLEEP.SYNCS 0x989680 ;  /* 0x009896800000895d */ /* 0x004fea0003900000 */
[----:B------:R-:W2:Y:S02]  /*9f90*/  @!P0 SYNCS.PHASECHK.TRANS64 P0, [R3+URZ+0x40], R0 ;  /* 0x00004000030085a7 */ /* 0x000ea400080010ff */
[----:B--2---:R-:W-:Y:S05]  /*9fa0*/  @!P0 BRA `(.L_x_97) ;  /* 0xfffffffc00f08947 */ /* 0x004fea000383ffff */
[----:B------:R-:W-:Y:S05]  /*9fb0*/  BRA `(.L_x_96) ;  /* 0xffffffd800207947 */ /* 0x000fea000383ffff */
.L_x_105:
[----:B-1----:R1:W3:Y:S02]  /*9fc0*/  SYNCS.PHASECHK.TRANS64.TRYWAIT P0, [R40+URZ+0x40], R5 ;  /* 0x00004005280075a7 */ /* 0x0022e400080011ff */
[----:B---3--:R-:W-:Y:S05]  /*9fd0*/  @!P0 NANOSLEEP.SYNCS 0x989680 ;  /* 0x009896800000895d */ /* 0x008fea0003900000 */
[----:B------:R-:W3:Y:S02]  /*9fe0*/  @!P0 SYNCS.PHASECHK.TRANS64 P0, [R40+URZ+0x40], R5 ;  /* 0x00004005280085a7 */ /* 0x000ee400080010ff */
[----:B---3--:R-:W-:Y:S05]  /*9ff0*/  @!P0 BRA `(.L_x_105) ;  /* 0xfffffffc00f08947 */ /* 0x008fea000383ffff */
[----:B------:R-:W-:Y:S05]  /*a000*/  BRA `(.L_x_104) ;  /* 0xffffffe000607947 */ /* 0x000fea000383ffff */
.L_x_113:
[----:B-1----:R1:W3:Y:S02]  /*a010*/  SYNCS.PHASECHK.TRANS64.TRYWAIT P0, [R93+URZ+0x40], R0 ;  /* 0x000040005d0075a7 */ /* 0x0022e400080011ff */
[----:B---3--:R-:W-:Y:S05]  /*a020*/  @!P0 NANOSLEEP.SYNCS 0x989680 ;  /* 0x009896800000895d */ /* 0x008fea0003900000 */
[----:B------:R-:W3:Y:S02]  /*a030*/  @!P0 SYNCS.PHASECHK.TRANS64 P0, [R93+URZ+0x40], R0 ;  /* 0x000040005d0085a7 */ /* 0x000ee400080010ff */
[----:B---3--:R-:W-:Y:S05]  /*a040*/  @!P0 BRA `(.L_x_113) ;  /* 0xfffffffc00f08947 */ /* 0x008fea000383ffff */
[----:B------:R-:W-:Y:S05]  /*a050*/  BRA `(.L_x_112) ;  /* 0xffffffe8009c7947 */ /* 0x000fea000383ffff */
        .weak           $__internal_0_$__cuda_sm10x_tcgen05_guardrail_trap_col_being_dealloced_not_returned_by_alloc
        .type           $__internal_0_$__cuda_sm10x_tcgen05_guardrail_trap_col_being_dealloced_not_returned_by_alloc,@function
        .size           $__internal_0_$__cuda_sm10x_tcgen05_guardrail_trap_col_being_dealloced_not_returned_by_alloc,($__internal_1_$__cuda_sm10x_tcgen05_guardrail_trap_phase_invalid_during_alloc - $__internal_0_$__cuda_sm10x_tcgen05_guardrail_trap_col_being_dealloced_not_returned_by_alloc)
$__internal_0_$__cuda_sm10x_tcgen05_guardrail_trap_col_being_dealloced_not_returned_by_alloc:
[----:B------:R-:W-:Y:S05]  /*a060*/  BPT.TRAP 0x1 ;  /* 0x000000040000795c */ /* 0x000fea0000300000 */
[----:B------:R-:W-:-:S04]  /*a070*/  HFMA2 R3, -RZ, RZ, 0, 0 ;  /* 0x00000000ff037431 */ /* 0x000fc800000001ff */
[----:B------:R-:W-:Y:S05]  /*a080*/  RET.REL.NODEC R2 `(_ZN7cutlass13device_kernelINS_4conv6kernel13ConvUniversalINS1_16ConvProblemShapeILNS1_8OperatorE2ELi2EEENS1_10collective14CollectiveConvINS1_47MainloopSm100TmaUmmaWarpSpecializedImplicitGemmILS5_2ELi4ELi2ELi1ELi2EN4cute5tupleIJNSA_1CILi1EEESD_SD_EEEEENSB_IJNSC_ILi64EEENSB_IJNSC_ILi128EEEEEENSB_IJSG_EEEEEENS_10tfloat32_tESL_NSA_8TiledMMAINSA_8MMA_AtomIJNSA_17SM100_MMA_TF32_SSISL_SL_fLi64ELi128ELNSA_4UMMA5MajorE1ELSQ_1ELNSP_7ScaleInE0ELSR_0EEEEEENSA_6LayoutISE_NSB_IJNSC_ILi0EEESV_SV_EEEEENSB_IJNSA_10UnderscoreESY_SY_EEEEENS7_6detail27Sm100ImplicitGemmTileTraitsINSA_13SM90_TMA_LOADENSA_14ComposedLayoutINSA_7SwizzleILi2ELi5ELi2EEENSA_18smem_ptr_flag_bitsILi32EEENSU_INSB_IJNSC_ILi32EEENSC_ILi4EEEEEENSB_IJSD_S19_EEEEEEEvEENS12_INSA_20SM90_TMA_LOAD_IM2COLES1E_vEEEENS_8epilogue10collective18CollectiveEpilogueINS1J_23Sm100TmaWarpSpecializedILi4ELi2ELi16ELb1ELb0EEEJSK_NSB_IJNSU_ISG_SD_EENSU_IS19_SD_EEEEESL_NSB_IJlNSB_IJSD_llEEESV_EEESL_S1S_NS1J_6fusion15FusionCallbacksIS1N_NS1T_17LinearCombinationISL_fSL_fLNS_15FloatRoundStyleE2EEESK_S1Q_JEEENSA_5SM1004TMEM4LOAD26SM100_TMEM_LOAD_16dp128b8xES13_NS14_INS15_ILi3ELi4ELi3EEES18_NSU_INSB_IJNSC_ILi8EEES19_EEENSB_IJS19_SD_EEEEEEENSA_17SM75_U32x4_LDSM_NENSA_14SM90_TMA_STOREES28_NSA_17SM90_U32x4_STSM_NENSA_39AutoVectorizingCopyWithAssumedAlignmentILi128EEEEEEvvEEEEvNT_6ParamsE) ;  /* 0xffffff5c02dc7950 */ /* 0x000fea0003c3ffff */
        .weak           $__internal_1_$__cuda_sm10x_tcgen05_guardrail_trap_phase_invalid_during_alloc
        .type           $__internal_1_$__cuda_sm10x_tcgen05_guardrail_trap_phase_invalid_during_alloc,@function
        .size           $__internal_1_$__cuda_sm10x_tcgen05_guardrail_trap_phase_invalid_during_alloc,($__internal_2_$__cuda_sm10x_tcgen05_guardrail_trap_unallocated_columns_being_dealloced - $__internal_1_$__cuda_sm10x_tcgen05_guardrail_trap_phase_invalid_during_alloc)
$__internal_1_$__cuda_sm10x_tcgen05_guardrail_trap_phase_invalid_during_alloc:
[----:B------:R-:W-:Y:S05]  /*a090*/  BPT.TRAP 0x1 ;  /* 0x000000040000795c */ /* 0x000fea0000300000 */
[----:B------:R-:W-:-:S04]  /*a0a0*/  MOV R3, 0x0 ;  /* 0x0000000000037802 */ /* 0x000fc80000000f00 */
[----:B------:R-:W-:Y:S05]  /*a0b0*/  RET.REL.NODEC R2 `(_ZN7cutlass13device_kernelINS_4conv6kernel13ConvUniversalINS1_16ConvProblemShapeILNS1_8OperatorE2ELi2EEENS1_10collective14CollectiveConvINS1_47MainloopSm100TmaUmmaWarpSpecializedImplicitGemmILS5_2ELi4ELi2ELi1ELi2EN4cute5tupleIJNSA_1CILi1EEESD_SD_EEEEENSB_IJNSC_ILi64EEENSB_IJNSC_ILi128EEEEEENSB_IJSG_EEEEEENS_10tfloat32_tESL_NSA_8TiledMMAINSA_8MMA_AtomIJNSA_17SM100_MMA_TF32_SSISL_SL_fLi64ELi128ELNSA_4UMMA5MajorE1ELSQ_1ELNSP_7ScaleInE0ELSR_0EEEEEENSA_6LayoutISE_NSB_IJNSC_ILi0EEESV_SV_EEEEENSB_IJNSA_10UnderscoreESY_SY_EEEEENS7_6detail27Sm100ImplicitGemmTileTraitsINSA_13SM90_TMA_LOADENSA_14ComposedLayoutINSA_7SwizzleILi2ELi5ELi2EEENSA_18smem_ptr_flag_bitsILi32EEENSU_INSB_IJNSC_ILi32EEENSC_ILi4EEEEEENSB_IJSD_S19_EEEEEEEvEENS12_INSA_20SM90_TMA_LOAD_IM2COLES1E_vEEEENS_8epilogue10collective18CollectiveEpilogueINS1J_23Sm100TmaWarpSpecializedILi4ELi2ELi16ELb1ELb0EEEJSK_NSB_IJNSU_ISG_SD_EENSU_IS19_SD_EEEEESL_NSB_IJlNSB_IJSD_llEEESV_EEESL_S1S_NS1J_6fusion15FusionCallbacksIS1N_NS1T_17LinearCombinationISL_fSL_fLNS_15FloatRoundStyleE2EEESK_S1Q_JEEENSA_5SM1004TMEM4LOAD26SM100_TMEM_LOAD_16dp128b8xES13_NS14_INS15_ILi3ELi4ELi3EEES18_NSU_INSB_IJNSC_ILi8EEES19_EEENSB_IJS19_SD_EEEEEEENSA_17SM75_U32x4_LDSM_NENSA_14SM90_TMA_STOREES28_NSA_17SM90_U32x4_STSM_NENSA_39AutoVectorizingCopyWithAssumedAlignmentILi128EEEEEEvvEEEEvNT_6ParamsE) ;  /* 0xffffff5c02d07950 */ /* 0x000fea0003c3ffff */
        .weak           $__internal_2_$__cuda_sm10x_tcgen05_guardrail_trap_unallocated_columns_being_dealloced
        .type           $__internal_2_$__cuda_sm10x_tcgen05_guardrail_trap_unallocated_columns_being_dealloced,@function
        .size           $__internal_2_$__cuda_sm10x_tcgen05_guardrail_trap_unallocated_columns_being_dealloced,(.L_x_166 - $__internal_2_$__cuda_sm10x_tcgen05_guardrail_trap_unallocated_columns_being_dealloced)
$__internal_2_$__cuda_sm10x_tcgen05_guardrail_trap_unallocated_columns_being_dealloced:
[----:B------:R-:W-:Y:S05]  /*a0c0*/  BPT.TRAP 0x1 ;  /* 0x000000040000795c */ /* 0x000fea0000300000 */
[----:B------:R-:W-:-:S04]  /*a0d0*/  HFMA2 R3, -RZ, RZ, 0, 0 ;  /* 0x00000000ff037431 */ /* 0x000fc800000001ff */
[----:B------:R-:W-:Y:S05]  /*a0e0*/  RET.REL.NODEC R2 `(_ZN7cutlass13device_kernelINS_4conv6kernel13ConvUniversalINS1_16ConvProblemShapeILNS1_8OperatorE2ELi2EEENS1_10collective14CollectiveConvINS1_47MainloopSm100TmaUmmaWarpSpecializedImplicitGemmILS5_2ELi4ELi2ELi1ELi2EN4cute5tupleIJNSA_1CILi1EEESD_SD_EEEEENSB_IJNSC_ILi64EEENSB_IJNSC_ILi128EEEEEENSB_IJSG_EEEEEENS_10tfloat32_tESL_NSA_8TiledMMAINSA_8MMA_AtomIJNSA_17SM100_MMA_TF32_SSISL_SL_fLi64ELi128ELNSA_4UMMA5MajorE1ELSQ_1ELNSP_7ScaleInE0ELSR_0EEEEEENSA_6LayoutISE_NSB_IJNSC_ILi0EEESV_SV_EEEEENSB_IJNSA_10UnderscoreESY_SY_EEEEENS7_6detail27Sm100ImplicitGemmTileTraitsINSA_13SM90_TMA_LOADENSA_14ComposedLayoutINSA_7SwizzleILi2ELi5ELi2EEENSA_18smem_ptr_flag_bitsILi32EEENSU_INSB_IJNSC_ILi32EEENSC_ILi4EEEEEENSB_IJSD_S19_EEEEEEEvEENS12_INSA_20SM90_TMA_LOAD_IM2COLES1E_vEEEENS_8epilogue10collective18CollectiveEpilogueINS1J_23Sm100TmaWarpSpecializedILi4ELi2ELi16ELb1ELb0EEEJSK_NSB_IJNSU_ISG_SD_EENSU_IS19_SD_EEEEESL_NSB_IJlNSB_IJSD_llEEESV_EEESL_S1S_NS1J_6fusion15FusionCallbacksIS1N_NS1T_17LinearCombinationISL_fSL_fLNS_15FloatRoundStyleE2EEESK_S1Q_JEEENSA_5SM1004TMEM4LOAD26SM100_TMEM_LOAD_16dp128b8xES13_NS14_INS15_ILi3ELi4ELi3EEES18_NSU_INSB_IJNSC_ILi8EEES19_EEENSB_IJS19_SD_EEEEEEENSA_17SM75_U32x4_LDSM_NENSA_14SM90_TMA_STOREES28_NSA_17SM90_U32x4_STSM_NENSA_39AutoVectorizingCopyWithAssumedAlignmentILi128EEEEEEvvEEEEvNT_6ParamsE) ;  /* 0xffffff5c02c47950 */ /* 0x000fea0003c3ffff */
.L_x_165:
[----:B------:R-:W-:-:S00]  /*a0f0*/  BRA `(.L_x_165) ;  /* 0xfffffffc00fc7947 */ /* 0x000fc0000383ffff */
[----:B------:R-:W-:-:S00]  /*a100*/  NOP ;  /* 0x0000000000007918 */ /* 0x000fc00000000000 */
[----:B------:R-:W-:-:S00]  /*a110*/  NOP ;  /* 0x0000000000007918 */ /* 0x000fc00000000000 */
[----:B------:R-:W-:-:S00]  /*a120*/  NOP ;  /* 0x0000000000007918 */ /* 0x000fc00000000000 */
[----:B------:R-:W-:-:S00]  /*a130*/  NOP ;  /* 0x0000000000007918 */ /* 0x000fc00000000000 */
[----:B------:R-:W-:-:S00]  /*a140*/  NOP ;  /* 0x0000000000007918 */ /* 0x000fc00000000000 */
[----:B------:R-:W-:-:S00]  /*a150*/  NOP ;  /* 0x0000000000007918 */ /* 0x000fc00000000000 */
[----:B------:R-:W-:-:S00]  /*a160*/  NOP ;  /* 0x0000000000007918 */ /* 0x000fc00000000000 */
[----:B------:R-:W-:-:S00]  /*a170*/  NOP ;  /* 0x0000000000007918 */ /* 0x000fc00000000000 */
.L_x_166:


//--------------------- .nv.global.init           --------------------------
	.section	.nv.global.init,"aw",@progbits
.nv.global.init:
	.type		$str$29,@object
	.size		$str$29,($str$30 - $str$29)
$str$29:
        /*0000*/ 	.byte	0x28, 0x61, 0x64, 0x64, 0x72, 0x65, 0x73, 0x73, 0x20, 0x26, 0x20, 0x6d, 0x61, 0x73, 0x6b, 0x29
        /*0010*/ 	.byte	0x20, 0x3d, 0x3d, 0x20, 0x30, 0x00
	.type		$str$30,@object
	.size		$str$30,($str$28 - $str$30)
$str$30:
        /*0016*/ 	.byte	0x2f, 0x74, 0x6d, 0x70, 0x2f, 0x63, 0x75, 0x74, 0x6c, 0x61, 0x73, 0x73, 0x5f, 0x73, 0x77, 0x65
        /*0026*/ 	.byte	0x65, 0x70, 0x5f, 0x73, 0x72, 0x63, 0x2f, 0x69, 0x6e, 0x63, 0x6c, 0x75, 0x64, 0x65, 0x2f, 0x63
        /*0036*/ 	.byte	0x75, 0x74, 0x65, 0x2f, 0x70, 0x6f, 0x69, 0x6e, 0x74, 0x65, 0x72, 0x5f, 0x66, 0x6c, 0x61, 0x67
        /*0046*/ 	.byte	0x67, 0x65, 0x64, 0x2e, 0x68, 0x70, 0x70, 0x00
	.type		$str$28,@object
	.size		$str$28,($str$27 - $str$28)
$str$28:
        /*004e*/ 	.byte	0x2f, 0x74, 0x6d, 0x70, 0x2f, 0x63, 0x75, 0x74, 0x6c, 0x61, 0x73, 0x73, 0x5f, 0x73, 0x77, 0x65
        /*005e*/ 	.byte	0x65, 0x70, 0x5f, 0x73, 0x72, 0x63, 0x2f, 0x69, 0x6e, 0x63, 0x6c, 0x75, 0x64, 0x65, 0x2f, 0x63
        /*006e*/ 	.byte	0x75, 0x74, 0x65, 0x2f, 0x61, 0x74, 0x6f, 0x6d, 0x2f, 0x63, 0x6f, 0x70, 0x79, 0x5f, 0x74, 0x72
        /*007e*/ 	.byte	0x61, 0x69, 0x74, 0x73, 0x5f, 0x73, 0x6d, 0x31, 0x30, 0x30, 0x2e, 0x68, 0x70, 0x70, 0x00
	.type		$str$27,@object
	.size		$str$27,(__unnamed_1 - $str$27)
$str$27:
        /*008d*/ 	.byte	0x28, 0x28, 0x75, 0x69, 0x6e, 0x74, 0x33, 0x32, 0x5f, 0x74, 0x28, 0x74, 0x68, 0x72, 0x65, 0x61
        /*009d*/ 	.byte	0x64, 0x49, 0x64, 0x78, 0x2e, 0x78, 0x29, 0x20, 0x2f, 0x20, 0x33, 0x32, 0x29, 0x20, 0x25, 0x20
        /*00ad*/ 	.byte	0x34, 0x29, 0x20, 0x3d, 0x3d, 0x20, 0x28, 0x28, 0x28, 0x74, 0x6d, 0x65, 0x6d, 0x5f, 0x61, 0x64
        /*00bd*/ 	.byte	0x64, 0x72, 0x20, 0x3e, 0x3e, 0x20, 0x31, 0x36, 0x29, 0x20, 0x2f, 0x20, 0x33, 0x32, 0x29, 0x20
        /*00cd*/ 	.byte	0x25, 0x20, 0x34, 0x29, 0x00
	.type		__unnamed_1,@object
	.size		__unnamed_1,(__unnamed_2 - __unnamed_1)
__unnamed_1:
        /*00d2*/ 	.byte	0x61, 0x75, 0x74, 0x6f, 0x20, 0x63, 0x75, 0x74, 0x65, 0x3a, 0x3a, 0x61, 0x73, 0x5f, 0x70, 0x6f
        /* <DEDUP_REMOVED lines=24> */
        /*0262*/ 	.byte	0x30, 0x34, 0x38, 0x3e, 0x3e, 0x3e, 0x3e, 0x5d, 0x00
	.type		__unnamed_2,@object
	.size		__unnamed_2,(.L_2 - __unnamed_2)
__unnamed_2:
        /* <DEDUP_REMOVED lines=45> */
        /*053b*/ 	.byte	0x3e, 0x3e, 0x3e, 0x5d, 0x00
.L_2:


//--------------------- .nv.shared._ZN7cutlass13device_kernelINS_4conv6kernel13ConvUniversalINS1_16ConvProblemShapeILNS1_8OperatorE2ELi2EEENS1_10collective14CollectiveConvINS1_47MainloopSm100TmaUmmaWarpSpecializedImplicitGemmILS5_2ELi4ELi2ELi1ELi2EN4cute5tupleIJNSA_1CILi1EEESD_SD_EEEEENSB_IJNSC_ILi64EEENSB_IJNSC_ILi128EEEEEENSB_IJSG_EEEEEENS_10tfloat32_tESL_NSA_8TiledMMAINSA_8MMA_AtomIJNSA_17SM100_MMA_TF32_SSISL_SL_fLi64ELi128ELNSA_4UMMA5MajorE1ELSQ_1ELNSP_7ScaleInE0ELSR_0EEEEEENSA_6LayoutISE_NSB_IJNSC_ILi0EEESV_SV_EEEEENSB_IJNSA_10UnderscoreESY_SY_EEEEENS7_6detail27Sm100ImplicitGemmTileTraitsINSA_13SM90_TMA_LOADENSA_14ComposedLayoutINSA_7SwizzleILi2ELi5ELi2EEENSA_18smem_ptr_flag_bitsILi32EEENSU_INSB_IJNSC_ILi32EEENSC_ILi4EEEEEENSB_IJSD_S19_EEEEEEEvEENS12_INSA_20SM90_TMA_LOAD_IM2COLES1E_vEEEENS_8epilogue10collective18CollectiveEpilogueINS1J_23Sm100TmaWarpSpecializedILi4ELi2ELi16ELb1ELb0EEEJSK_NSB_IJNSU_ISG_SD_EENSU_IS19_SD_EEEEESL_NSB_IJlNSB_IJSD_llEEESV_EEESL_S1S_NS1J_6fusion15FusionCallbacksIS1N_NS1T_17LinearCombinationISL_fSL_fLNS_15FloatRoundStyleE2EEESK_S1Q_JEEENSA_5SM1004TMEM4LOAD26SM100_TMEM_LOAD_16dp128b8xES13_NS14_INS15_ILi3ELi4ELi3EEES18_NSU_INSB_IJNSC_ILi8EEES19_EEENSB_IJS19_SD_EEEEEEENSA_17SM75_U32x4_LDSM_NENSA_14SM90_TMA_STOREES28_NSA_17SM90_U32x4_STSM_NENSA_39AutoVectorizingCopyWithAssumedAlignmentILi128EEEEEEvvEEEEvNT_6ParamsE --------------------------
	.section	.nv.shared._ZN7cutlass13device_kernelINS_4conv6kernel13ConvUniversalINS1_16ConvProblemShapeILNS1_8OperatorE2ELi2EEENS1_10collective14CollectiveConvINS1_47MainloopSm100TmaUmmaWarpSpecializedImplicitGemmILS5_2ELi4ELi2ELi1ELi2EN4cute5tupleIJNSA_1CILi1EEESD_SD_EEEEENSB_IJNSC_ILi64EEENSB_IJNSC_ILi128EEEEEENSB_IJSG_EEEEEENS_10tfloat32_tESL_NSA_8TiledMMAINSA_8MMA_AtomIJNSA_17SM100_MMA_TF32_SSISL_SL_fLi64ELi128ELNSA_4UMMA5MajorE1ELSQ_1ELNSP_7ScaleInE0ELSR_0EEEEEENSA_6LayoutISE_NSB_IJNSC_ILi0EEESV_SV_EEEEENSB_IJNSA_10UnderscoreESY_SY_EEEEENS7_6detail27Sm100ImplicitGemmTileTraitsINSA_13SM90_TMA_LOADENSA_14ComposedLayoutINSA_7SwizzleILi2ELi5ELi2EEENSA_18smem_ptr_flag_bitsILi32EEENSU_INSB_IJNSC_ILi32EEENSC_ILi4EEEEEENSB_IJSD_S19_EEEEEEEvEENS12_INSA_20SM90_TMA_LOAD_IM2COLES1E_vEEEENS_8epilogue10collective18CollectiveEpilogueINS1J_23Sm100TmaWarpSpecializedILi4ELi2ELi16ELb1ELb0EEEJSK_NSB_IJNSU_ISG_SD_EENSU_IS19_SD_EEEEESL_NSB_IJlNSB_IJSD_llEEESV_EEESL_S1S_NS1J_6fusion15FusionCallbacksIS1N_NS1T_17LinearCombinationISL_fSL_fLNS_15FloatRoundStyleE2EEESK_S1Q_JEEENSA_5SM1004TMEM4LOAD26SM100_TMEM_LOAD_16dp128b8xES13_NS14_INS15_ILi3ELi4ELi3EEES18_NSU_INSB_IJNSC_ILi8EEES19_EEENSB_IJS19_SD_EEEEEEENSA_17SM75_U32x4_LDSM_NENSA_14SM90_TMA_STOREES28_NSA_17SM90_U32x4_STSM_NENSA_39AutoVectorizingCopyWithAssumedAlignmentILi128EEEEEEvvEEEEvNT_6ParamsE,"aw",@nobits
	.sectionflags	@""
	.align	16
	.zero		1024


//--------------------- .nv.shared.reserved.0     --------------------------
	.section	.nv.shared.reserved.0,"aw",@nobits
	.weak		__nv_reservedSMEM_offset_0_alias
	.size		__nv_reservedSMEM_offset_0_alias, 0, 64
	.other		__nv_reservedSMEM_offset_0_alias,@"STO_CUDA_RESERVED_SHARED STV_DEFAULT"
__nv_reservedSMEM_offset_0_alias:
	.zero		0
.nv.shared.reserved.0:
	.zero		64
	.weak		__nv_reservedSMEM_tcgen05_partition
	.type		__nv_reservedSMEM_tcgen05_partition,@object
	.size		__nv_reservedSMEM_tcgen05_partition,(.L_0 - __nv_reservedSMEM_tcgen05_partition)
__nv_reservedSMEM_tcgen05_partition:
	.zero		32
.L_0:


//--------------------- .nv.global                --------------------------
	.section	.nv.global,"aw",@nobits
.nv.global:
	.type		_ZN39_INTERNAL_aa201159_4_k_cu_6e39f10a_53334cute1_E,@object
	.size		_ZN39_INTERNAL_aa201159_4_k_cu_6e39f10a_53334cute1_E,(_ZN39_INTERNAL_aa201159_4_k_cu_6e39f10a_53334cuda3std3__45__cpo6cbeginE - _ZN39_INTERNAL_aa201159_4_k_cu_6e39f10a_53334cute1_E)
_ZN39_INTERNAL_aa201159_4_k_cu_6e39f10a_53334cute1_E:
	.zero		1
	.type		_ZN39_INTERNAL_aa201159_4_k_cu_6e39f10a_53334cuda3std3__45__cpo6cbeginE,@object
	.size		_ZN39_INTERNAL_aa201159_4_k_cu_6e39f10a_53334cuda3std3__45__cpo6cbeginE,(_ZN39_INTERNAL_aa201159_4_k_cu_6e39f10a_53334cuda3std3__48in_placeE - _ZN39_INTERNAL_aa201159_4_k_cu_6e39f10a_53334cuda3std3__45__cpo6cbeginE)
_ZN39_INTERNAL_aa201159_4_k_cu_6e39f10a_53334cuda3std3__45__cpo6cbeginE:
	.zero		1
	.type		_ZN39_INTERNAL_aa201159_4_k_cu_6e39f10a_53334cuda3std3__48in_placeE,@object
	.size		_ZN39_INTERNAL_aa201159_4_k_cu_6e39f10a_53334cuda3std3__48in_placeE,(_ZN39_INTERNAL_aa201159_4_k_cu_6e39f10a_53334cuda3std6ranges3__45__cpo9iter_moveE - _ZN39_INTERNAL_aa201159_4_k_cu_6e39f10a_53334cuda3std3__48in_placeE)
_ZN39_INTERNAL_aa201159_4_k_cu_6e39f10a_53334cuda3std3__48in_placeE:
	.zero		1
	.type		_ZN39_INTERNAL_aa201159_4_k_cu_6e39f10a_53334cuda3std6ranges3__45__cpo9iter_moveE,@object
	.size		_ZN39_INTERNAL_aa201159_4_k_cu_6e39f10a_53334cuda3std6ranges3__45__cpo9iter_moveE,(_ZN39_INTERNAL_aa201159_4_k_cu_6e39f10a_53334cuda3std3__45__cpo5beginE - _ZN39_INTERNAL_aa201159_4_k_cu_6e39f10a_53334cuda3std6ranges3__45__cpo9iter_moveE)
_ZN39_INTERNAL_aa201159_4_k_cu_6e39f10a_53334cuda3std6ranges3__45__cpo9iter_moveE:
	.zero		1
	.type		_ZN39_INTERNAL_aa201159_4_k_cu_6e39f10a_53334cuda3std3__45__cpo5beginE,@object
	.size		_ZN39_INTERNAL_aa201159_4_k_cu_6e39f10a_53334cuda3std3__45__cpo5beginE,(_ZN39_INTERNAL_aa201159_4_k_cu_6e39f10a_53334cuda3std3__441_GLOBAL__N__aa201159_4_k_cu_6e39f10a_53336ignoreE - _ZN39_INTERNAL_aa201159_4_k_cu_6e39f10a_53334cuda3std3__45__cpo5beginE)
_ZN39_INTERNAL_aa201159_4_k_cu_6e39f10a_53334cuda3std3__45__cpo5beginE:
	.zero		1
	.type		_ZN39_INTERNAL_aa201159_4_k_cu_6e39f10a_53334cuda3std3__441_GLOBAL__N__aa201159_4_k_cu_6e39f10a_53336ignoreE,@object
	.size		_ZN39_INTERNAL_aa201159_4_k_cu_6e39f10a_53334cuda3std3__441_GLOBAL__N__aa201159_4_k_cu_6e39f10a_53336ignoreE,(_ZN39_INTERNAL_aa201159_4_k_cu_6e39f10a_53334cute7productE - _ZN39_INTERNAL_aa201159_4_k_cu_6e39f10a_53334cuda3std3__441_GLOBAL__N__aa201159_4_k_cu_6e39f10a_53336ignoreE)
_ZN39_INTERNAL_aa201159_4_k_cu_6e39f10a_53334cuda3std3__441_GLOBAL__N__aa201159_4_k_cu_6e39f10a_53336ignoreE:
	.zero		1
	.type		_ZN39_INTERNAL_aa201159_4_k_cu_6e39f10a_53334cute7productE,@object
	.size		_ZN39_INTERNAL_aa201159_4_k_cu_6e39f10a_53334cute7productE,(_ZN39_INTERNAL_aa201159_4_k_cu_6e39f10a_53334cuda3std3__45__cpo3endE - _ZN39_INTERNAL_aa201159_4_k_cu_6e39f10a_53334cute7productE)
_ZN39_INTERNAL_aa201159_4_k_cu_6e39f10a_53334cute7productE:
	.zero		1
	.type		_ZN39_INTERNAL_aa201159_4_k_cu_6e39f10a_53334cuda3std3__45__cpo3endE,@object
	.size		_ZN39_INTERNAL_aa201159_4_k_cu_6e39f10a_53334cuda3std3__45__cpo3endE,(_ZN39_INTERNAL_aa201159_4_k_cu_6e39f10a_53334cuda3std3__419piecewise_constructE - _ZN39_INTERNAL_aa201159_4_k_cu_6e39f10a_53334cuda3std3__45__cpo3endE)
_ZN39_INTERNAL_aa201159_4_k_cu_6e39f10a_53334cuda3std3__45__cpo3endE:
	.zero		1
	.type		_ZN39_INTERNAL_aa201159_4_k_cu_6e39f10a_53334cuda3std3__419piecewise_constructE,@object
	.size		_ZN39_INTERNAL_aa201159_4_k_cu_6e39f10a_53334cuda3std3__419piecewise_constructE,(_ZN39_INTERNAL_aa201159_4_k_cu_6e39f10a_53334cuda3std3__45__cpo4cendE - _ZN39_INTERNAL_aa201159_4_k_cu_6e39f10a_53334cuda3std3__419piecewise_constructE)
_ZN39_INTERNAL_aa201159_4_k_cu_6e39f10a_53334cuda3std3__419piecewise_constructE:
	.zero		1
	.type		_ZN39_INTERNAL_aa201159_4_k_cu_6e39f10a_53334cuda3std3__45__cpo4cendE,@object
	.size		_ZN39_INTERNAL_aa201159_4_k_cu_6e39f10a_53334cuda3std3__45__cpo4cendE,(_ZN39_INTERNAL_aa201159_4_k_cu_6e39f10a_53334cuda3std6ranges3__45__cpo4swapE - _ZN39_INTERNAL_aa201159_4_k_cu_6e39f10a_53334cuda3std3__45__cpo4cendE)
_ZN39_INTERNAL_aa201159_4_k_cu_6e39f10a_53334cuda3std3__45__cpo4cendE:
	.zero		1
	.type		_ZN39_INTERNAL_aa201159_4_k_cu_6e39f10a_53334cuda3std6ranges3__45__cpo4swapE,@object
	.size		_ZN39_INTERNAL_aa201159_4_k_cu_6e39f10a_53334cuda3std6ranges3__45__cpo4swapE,(.L_10 - _ZN39_INTERNAL_aa201159_4_k_cu_6e39f10a_53334cuda3std6ranges3__45__cpo4swapE)
_ZN39_INTERNAL_aa201159_4_k_cu_6e39f10a_53334cuda3std6ranges3__45__cpo4swapE:
	.zero		1
.L_10:


//--------------------- .nv.constant0._ZN7cutlass13device_kernelINS_4conv6kernel13ConvUniversalINS1_16ConvProblemShapeILNS1_8OperatorE2ELi2EEENS1_10collective14CollectiveConvINS1_47MainloopSm100TmaUmmaWarpSpecializedImplicitGemmILS5_2ELi4ELi2ELi1ELi2EN4cute5tupleIJNSA_1CILi1EEESD_SD_EEEEENSB_IJNSC_ILi64EEENSB_IJNSC_ILi128EEEEEENSB_IJSG_EEEEEENS_10tfloat32_tESL_NSA_8TiledMMAINSA_8MMA_AtomIJNSA_17SM100_MMA_TF32_SSISL_SL_fLi64ELi128ELNSA_4UMMA5MajorE1ELSQ_1ELNSP_7ScaleInE0ELSR_0EEEEEENSA_6LayoutISE_NSB_IJNSC_ILi0EEESV_SV_EEEEENSB_IJNSA_10UnderscoreESY_SY_EEEEENS7_6detail27Sm100ImplicitGemmTileTraitsINSA_13SM90_TMA_LOADENSA_14ComposedLayoutINSA_7SwizzleILi2ELi5ELi2EEENSA_18smem_ptr_flag_bitsILi32EEENSU_INSB_IJNSC_ILi32EEENSC_ILi4EEEEEENSB_IJSD_S19_EEEEEEEvEENS12_INSA_20SM90_TMA_LOAD_IM2COLES1E_vEEEENS_8epilogue10collective18CollectiveEpilogueINS1J_23Sm100TmaWarpSpecializedILi4ELi2ELi16ELb1ELb0EEEJSK_NSB_IJNSU_ISG_SD_EENSU_IS19_SD_EEEEESL_NSB_IJlNSB_IJSD_llEEESV_EEESL_S1S_NS1J_6fusion15FusionCallbacksIS1N_NS1T_17LinearCombinationISL_fSL_fLNS_15FloatRoundStyleE2EEESK_S1Q_JEEENSA_5SM1004TMEM4LOAD26SM100_TMEM_LOAD_16dp128b8xES13_NS14_INS15_ILi3ELi4ELi3EEES18_NSU_INSB_IJNSC_ILi8EEES19_EEENSB_IJS19_SD_EEEEEEENSA_17SM75_U32x4_LDSM_NENSA_14SM90_TMA_STOREES28_NSA_17SM90_U32x4_STSM_NENSA_39AutoVectorizingCopyWithAssumedAlignmentILi128EEEEEEvvEEEEvNT_6ParamsE --------------------------
	.section	.nv.constant0._ZN7cutlass13device_kernelINS_4conv6kernel13ConvUniversalINS1_16ConvProblemShapeILNS1_8OperatorE2ELi2EEENS1_10collective14CollectiveConvINS1_47MainloopSm100TmaUmmaWarpSpecializedImplicitGemmILS5_2ELi4ELi2ELi1ELi2EN4cute5tupleIJNSA_1CILi1EEESD_SD_EEEEENSB_IJNSC_ILi64EEENSB_IJNSC_ILi128EEEEEENSB_IJSG_EEEEEENS_10tfloat32_tESL_NSA_8TiledMMAINSA_8MMA_AtomIJNSA_17SM100_MMA_TF32_SSISL_SL_fLi64ELi128ELNSA_4UMMA5MajorE1ELSQ_1ELNSP_7ScaleInE0ELSR_0EEEEEENSA_6LayoutISE_NSB_IJNSC_ILi0EEESV_SV_EEEEENSB_IJNSA_10UnderscoreESY_SY_EEEEENS7_6detail27Sm100ImplicitGemmTileTraitsINSA_13SM90_TMA_LOADENSA_14ComposedLayoutINSA_7SwizzleILi2ELi5ELi2EEENSA_18smem_ptr_flag_bitsILi32EEENSU_INSB_IJNSC_ILi32EEENSC_ILi4EEEEEENSB_IJSD_S19_EEEEEEEvEENS12_INSA_20SM90_TMA_LOAD_IM2COLES1E_vEEEENS_8epilogue10collective18CollectiveEpilogueINS1J_23Sm100TmaWarpSpecializedILi4ELi2ELi16ELb1ELb0EEEJSK_NSB_IJNSU_ISG_SD_EENSU_IS19_SD_EEEEESL_NSB_IJlNSB_IJSD_llEEESV_EEESL_S1S_NS1J_6fusion15FusionCallbacksIS1N_NS1T_17LinearCombinationISL_fSL_fLNS_15FloatRoundStyleE2EEESK_S1Q_JEEENSA_5SM1004TMEM4LOAD26SM100_TMEM_LOAD_16dp128b8xES13_NS14_INS15_ILi3ELi4ELi3EEES18_NSU_INSB_IJNSC_ILi8EEES19_EEENSB_IJS19_SD_EEEEEEENSA_17SM75_U32x4_LDSM_NENSA_14SM90_TMA_STOREES28_NSA_17SM90_U32x4_STSM_NENSA_39AutoVectorizingCopyWithAssumedAlignmentILi128EEEEEEvvEEEEvNT_6ParamsE,"a",@progbits
	.sectionflags	@""
	.align	4
.nv.constant0._ZN7cutlass13device_kernelINS_4conv6kernel13ConvUniversalINS1_16ConvProblemShapeILNS1_8OperatorE2ELi2EEENS1_10collective14CollectiveConvINS1_47MainloopSm100TmaUmmaWarpSpecializedImplicitGemmILS5_2ELi4ELi2ELi1ELi2EN4cute5tupleIJNSA_1CILi1EEESD_SD_EEEEENSB_IJNSC_ILi64EEENSB_IJNSC_ILi128EEEEEENSB_IJSG_EEEEEENS_10tfloat32_tESL_NSA_8TiledMMAINSA_8MMA_AtomIJNSA_17SM100_MMA_TF32_SSISL_SL_fLi64ELi128ELNSA_4UMMA5MajorE1ELSQ_1ELNSP_7ScaleInE0ELSR_0EEEEEENSA_6LayoutISE_NSB_IJNSC_ILi0EEESV_SV_EEEEENSB_IJNSA_10UnderscoreESY_SY_EEEEENS7_6detail27Sm100ImplicitGemmTileTraitsINSA_13SM90_TMA_LOADENSA_14ComposedLayoutINSA_7SwizzleILi2ELi5ELi2EEENSA_18smem_ptr_flag_bitsILi32EEENSU_INSB_IJNSC_ILi32EEENSC_ILi4EEEEEENSB_IJSD_S19_EEEEEEEvEENS12_INSA_20SM90_TMA_LOAD_IM2COLES1E_vEEEENS_8epilogue10collective18CollectiveEpilogueINS1J_23Sm100TmaWarpSpecializedILi4ELi2ELi16ELb1ELb0EEEJSK_NSB_IJNSU_ISG_SD_EENSU_IS19_SD_EEEEESL_NSB_IJlNSB_IJSD_llEEESV_EEESL_S1S_NS1J_6fusion15FusionCallbacksIS1N_NS1T_17LinearCombinationISL_fSL_fLNS_15FloatRoundStyleE2EEESK_S1Q_JEEENSA_5SM1004TMEM4LOAD26SM100_TMEM_LOAD_16dp128b8xES13_NS14_INS15_ILi3ELi4ELi3EEES18_NSU_INSB_IJNSC_ILi8EEES19_EEENSB_IJS19_SD_EEEEEEENSA_17SM75_U32x4_LDSM_NENSA_14SM90_TMA_STOREES28_NSA_17SM90_U32x4_STSM_NENSA_39AutoVectorizingCopyWithAssumedAlignmentILi128EEEEEEvvEEEEvNT_6ParamsE:
	.zero		2944


//--------------------- SYMBOLS --------------------------

	.type		.nv.reservedSmem.offset0,@object
	.size		.nv.reservedSmem.offset0,0x4
	.type		.nv.reservedSmem.cap,@object
	.size		.nv.reservedSmem.cap,0x4
	.type		__assertfail,@function
